	.target	sm_90a

	.elftype	@"ET_EXEC"


//--------------------- .note.nv.tkinfo           --------------------------
	.section	.note.nv.tkinfo,"",@"SHT_NOTE"
	.sectionflags	@"SHF_NOTE_NV_TKINFO"
	.tkinfo
        /*0018*/ 	.word	0x00000002
        /*0030*/ 	.string	""
        /*0030*/ 	.string	"ptxas"
        /*0030*/ 	.string	"Cuda compilation tools, release 13.0, V13.0.88"
        /*0030*/ 	.string	"Build cuda_13.0.r13.0/compiler.36424714_0"
        /*0030*/ 	.string	"-arch sm_90a -m 64 "



//--------------------- .note.nv.cuinfo           --------------------------
	.section	.note.nv.cuinfo,"",@"SHT_NOTE"
	.sectionflags	@"SHF_NOTE_NV_CUINFO"
        /*0018*/ 	.short	0x0002
        /*001a*/ 	.short	0x005a
        /*001c*/ 	.short	0x0082
	.zero		2


//--------------------- .nv.info                  --------------------------
	.section	.nv.info,"",@"SHT_CUDA_INFO"
	.align	4


	//----- nvinfo : EIATTR_REGCOUNT
	.align		4
        /*0000*/ 	.byte	0x04, 0x2f
        /*0002*/ 	.short	(.L_12 - .L_11)
	.align		4
.L_11:
        /*0004*/ 	.word	index@(_ZN7cutlass13device_kernelINS_4gemm6kernel13GemmUniversalIN4cute5tupleIJiiiiEEENS1_10collective13CollectiveMmaINS1_40MainloopSm90TmaGmmaWarpSpecializedSparseILi4ENS5_IJNS4_1CILi1EEESB_SB_EEENS1_35KernelTmaWarpSpecializedCooperativeEEENS5_IJNSA_ILi256EEENSA_ILi64EEENSA_ILi128EEEEEENS_10bfloat16_tENS5_IJNS4_6LayoutINS5_IJiNS5_IJNSA_ILi2EEEiEEEiEEENS5_IJlNS5_IJSB_SL_EEElEEEEENSK_INS5_IJNS5_IJNS5_IJNSA_ILi8EEESL_NSA_ILi4EEEEEEiEEENS5_IJNS5_IJNSA_ILi16EEESL_SS_EEEiEEEiEEENS5_IJNS5_IJNS5_IJSH_SV_NSA_ILi2048EEEEEENSA_ILi8192EEEEEENS5_IJNS5_IJSB_NSA_ILi1024EEENSA_ILi32EEEEEElEEElEEEEEEEESJ_NS5_IJlSB_lEEENS4_8TiledMMAINS4_8MMA_AtomIJNS4_4SM904GMMA6SPARSE28GMMA_64x64x32_F32BF16BF16_SSILNS1E_5MajorE0ELS1H_0ELNS1E_7ScaleInE1ELS1I_1ELNS1E_9SparseSelE0EEEEEENSK_INS5_IJSL_SB_SB_EEENS5_IJSB_NSA_ILi0EEES1N_EEEEENS5_IJNS4_10UnderscoreES1Q_S1Q_EEEEENS4_13SM90_TMA_LOADENS4_14ComposedLayoutINS4_7SwizzleILi3ELi4ELi3EEENS4_25smem_sparse_ptr_flag_bitsILi2ELi16EEENSK_INS5_IJNS5_IJSB_SR_EEENS5_IJSL_SG_EEEEEENS5_IJNS5_IJS1N_SH_EEESO_EEEEEEEvNS4_8identityES1T_NS1U_IS1W_NS4_18smem_ptr_flag_bitsILi16EEENSK_INS5_IJSR_SG_EEENS5_IJSG_SB_EEEEEEEvS26_EENS_8epilogue10collective6detail29Sm90TmaWarpSpecializedAdapterINS2F_15DefaultEpilogueIfNS5_IJSB_llEEES2J_NS2E_6thread17LinearCombinationIfLi1EffLNS2K_9ScaleType4KindE0ELNS_15FloatRoundStyleE2EfEENS1_15EpilogueDefaultEEEEEvvEEEEvNT_6ParamsE)
        /*0008*/ 	.word	0x000000a8


	//----- nvinfo : EIATTR_FRAME_SIZE
	.align		4
.L_12:
        /*000c*/ 	.byte	0x04, 0x11
        /*000e*/ 	.short	(.L_14 - .L_13)
	.align		4
.L_13:
        /*0010*/ 	.word	index@(_ZN7cutlass13device_kernelINS_4gemm6kernel13GemmUniversalIN4cute5tupleIJiiiiEEENS1_10collective13CollectiveMmaINS1_40MainloopSm90TmaGmmaWarpSpecializedSparseILi4ENS5_IJNS4_1CILi1EEESB_SB_EEENS1_35KernelTmaWarpSpecializedCooperativeEEENS5_IJNSA_ILi256EEENSA_ILi64EEENSA_ILi128EEEEEENS_10bfloat16_tENS5_IJNS4_6LayoutINS5_IJiNS5_IJNSA_ILi2EEEiEEEiEEENS5_IJlNS5_IJSB_SL_EEElEEEEENSK_INS5_IJNS5_IJNS5_IJNSA_ILi8EEESL_NSA_ILi4EEEEEEiEEENS5_IJNS5_IJNSA_ILi16EEESL_SS_EEEiEEEiEEENS5_IJNS5_IJNS5_IJSH_SV_NSA_ILi2048EEEEEENSA_ILi8192EEEEEENS5_IJNS5_IJSB_NSA_ILi1024EEENSA_ILi32EEEEEElEEElEEEEEEEESJ_NS5_IJlSB_lEEENS4_8TiledMMAINS4_8MMA_AtomIJNS4_4SM904GMMA6SPARSE28GMMA_64x64x32_F32BF16BF16_SSILNS1E_5MajorE0ELS1H_0ELNS1E_7ScaleInE1ELS1I_1ELNS1E_9SparseSelE0EEEEEENSK_INS5_IJSL_SB_SB_EEENS5_IJSB_NSA_ILi0EEES1N_EEEEENS5_IJNS4_10UnderscoreES1Q_S1Q_EEEEENS4_13SM90_TMA_LOADENS4_14ComposedLayoutINS4_7SwizzleILi3ELi4ELi3EEENS4_25smem_sparse_ptr_flag_bitsILi2ELi16EEENSK_INS5_IJNS5_IJSB_SR_EEENS5_IJSL_SG_EEEEEENS5_IJNS5_IJS1N_SH_EEESO_EEEEEEEvNS4_8identityES1T_NS1U_IS1W_NS4_18smem_ptr_flag_bitsILi16EEENSK_INS5_IJSR_SG_EEENS5_IJSG_SB_EEEEEEEvS26_EENS_8epilogue10collective6detail29Sm90TmaWarpSpecializedAdapterINS2F_15DefaultEpilogueIfNS5_IJSB_llEEES2J_NS2E_6thread17LinearCombinationIfLi1EffLNS2K_9ScaleType4KindE0ELNS_15FloatRoundStyleE2EfEENS1_15EpilogueDefaultEEEEEvvEEEEvNT_6ParamsE)
        /*0014*/ 	.word	0x00000000


	//----- nvinfo : EIATTR_MIN_STACK_SIZE
	.align		4
.L_14:
        /*0018*/ 	.byte	0x04, 0x12
        /*001a*/ 	.short	(.L_16 - .L_15)
	.align		4
.L_15:
        /*001c*/ 	.word	index@(_ZN7cutlass13device_kernelINS_4gemm6kernel13GemmUniversalIN4cute5tupleIJiiiiEEENS1_10collective13CollectiveMmaINS1_40MainloopSm90TmaGmmaWarpSpecializedSparseILi4ENS5_IJNS4_1CILi1EEESB_SB_EEENS1_35KernelTmaWarpSpecializedCooperativeEEENS5_IJNSA_ILi256EEENSA_ILi64EEENSA_ILi128EEEEEENS_10bfloat16_tENS5_IJNS4_6LayoutINS5_IJiNS5_IJNSA_ILi2EEEiEEEiEEENS5_IJlNS5_IJSB_SL_EEElEEEEENSK_INS5_IJNS5_IJNS5_IJNSA_ILi8EEESL_NSA_ILi4EEEEEEiEEENS5_IJNS5_IJNSA_ILi16EEESL_SS_EEEiEEEiEEENS5_IJNS5_IJNS5_IJSH_SV_NSA_ILi2048EEEEEENSA_ILi8192EEEEEENS5_IJNS5_IJSB_NSA_ILi1024EEENSA_ILi32EEEEEElEEElEEEEEEEESJ_NS5_IJlSB_lEEENS4_8TiledMMAINS4_8MMA_AtomIJNS4_4SM904GMMA6SPARSE28GMMA_64x64x32_F32BF16BF16_SSILNS1E_5MajorE0ELS1H_0ELNS1E_7ScaleInE1ELS1I_1ELNS1E_9SparseSelE0EEEEEENSK_INS5_IJSL_SB_SB_EEENS5_IJSB_NSA_ILi0EEES1N_EEEEENS5_IJNS4_10UnderscoreES1Q_S1Q_EEEEENS4_13SM90_TMA_LOADENS4_14ComposedLayoutINS4_7SwizzleILi3ELi4ELi3EEENS4_25smem_sparse_ptr_flag_bitsILi2ELi16EEENSK_INS5_IJNS5_IJSB_SR_EEENS5_IJSL_SG_EEEEEENS5_IJNS5_IJS1N_SH_EEESO_EEEEEEEvNS4_8identityES1T_NS1U_IS1W_NS4_18smem_ptr_flag_bitsILi16EEENSK_INS5_IJSR_SG_EEENS5_IJSG_SB_EEEEEEEvS26_EENS_8epilogue10collective6detail29Sm90TmaWarpSpecializedAdapterINS2F_15DefaultEpilogueIfNS5_IJSB_llEEES2J_NS2E_6thread17LinearCombinationIfLi1EffLNS2K_9ScaleType4KindE0ELNS_15FloatRoundStyleE2EfEENS1_15EpilogueDefaultEEEEEvvEEEEvNT_6ParamsE)
        /*0020*/ 	.word	0x00000000
.L_16:


//--------------------- .nv.compat                --------------------------
	.section	.nv.compat,"",@"SHT_CUDA_COMPAT_INFO"
	.align	4
        /*0000*/ 	.byte	0x02, 0x09, 0x01, 0x00, 0x02, 0x02, 0x04, 0x00, 0x02, 0x05, 0x05, 0x00, 0x03, 0x07, 0x01, 0x01
        /*0010*/ 	.byte	0x02, 0x03, 0x01, 0x00, 0x02, 0x06, 0x01, 0x00, 0x04, 0x0b, 0x08, 0x00, 0x00, 0x00, 0x00, 0x00
        /*0020*/ 	.byte	0x00, 0x00, 0x00, 0x00


//--------------------- .nv.info._ZN7cutlass13device_kernelINS_4gemm6kernel13GemmUniversalIN4cute5tupleIJiiiiEEENS1_10collective13CollectiveMmaINS1_40MainloopSm90TmaGmmaWarpSpecializedSparseILi4ENS5_IJNS4_1CILi1EEESB_SB_EEENS1_35KernelTmaWarpSpecializedCooperativeEEENS5_IJNSA_ILi256EEENSA_ILi64EEENSA_ILi128EEEEEENS_10bfloat16_tENS5_IJNS4_6LayoutINS5_IJiNS5_IJNSA_ILi2EEEiEEEiEEENS5_IJlNS5_IJSB_SL_EEElEEEEENSK_INS5_IJNS5_IJNS5_IJNSA_ILi8EEESL_NSA_ILi4EEEEEEiEEENS5_IJNS5_IJNSA_ILi16EEESL_SS_EEEiEEEiEEENS5_IJNS5_IJNS5_IJSH_SV_NSA_ILi2048EEEEEENSA_ILi8192EEEEEENS5_IJNS5_IJSB_NSA_ILi1024EEENSA_ILi32EEEEEElEEElEEEEEEEESJ_NS5_IJlSB_lEEENS4_8TiledMMAINS4_8MMA_AtomIJNS4_4SM904GMMA6SPARSE28GMMA_64x64x32_F32BF16BF16_SSILNS1E_5MajorE0ELS1H_0ELNS1E_7ScaleInE1ELS1I_1ELNS1E_9SparseSelE0EEEEEENSK_INS5_IJSL_SB_SB_EEENS5_IJSB_NSA_ILi0EEES1N_EEEEENS5_IJNS4_10UnderscoreES1Q_S1Q_EEEEENS4_13SM90_TMA_LOADENS4_14ComposedLayoutINS4_7SwizzleILi3ELi4ELi3EEENS4_25smem_sparse_ptr_flag_bitsILi2ELi16EEENSK_INS5_IJNS5_IJSB_SR_EEENS5_IJSL_SG_EEEEEENS5_IJNS5_IJS1N_SH_EEESO_EEEEEEEvNS4_8identityES1T_NS1U_IS1W_NS4_18smem_ptr_flag_bitsILi16EEENSK_INS5_IJSR_SG_EEENS5_IJSG_SB_EEEEEEEvS26_EENS_8epilogue10collective6detail29Sm90TmaWarpSpecializedAdapterINS2F_15DefaultEpilogueIfNS5_IJSB_llEEES2J_NS2E_6thread17LinearCombinationIfLi1EffLNS2K_9ScaleType4KindE0ELNS_15FloatRoundStyleE2EfEENS1_15EpilogueDefaultEEEEEvvEEEEvNT_6ParamsE --------------------------
	.section	.nv.info._ZN7cutlass13device_kernelINS_4gemm6kernel13GemmUniversalIN4cute5tupleIJiiiiEEENS1_10collective13CollectiveMmaINS1_40MainloopSm90TmaGmmaWarpSpecializedSparseILi4ENS5_IJNS4_1CILi1EEESB_SB_EEENS1_35KernelTmaWarpSpecializedCooperativeEEENS5_IJNSA_ILi256EEENSA_ILi64EEENSA_ILi128EEEEEENS_10bfloat16_tENS5_IJNS4_6LayoutINS5_IJiNS5_IJNSA_ILi2EEEiEEEiEEENS5_IJlNS5_IJSB_SL_EEElEEEEENSK_INS5_IJNS5_IJNS5_IJNSA_ILi8EEESL_NSA_ILi4EEEEEEiEEENS5_IJNS5_IJNSA_ILi16EEESL_SS_EEEiEEEiEEENS5_IJNS5_IJNS5_IJSH_SV_NSA_ILi2048EEEEEENSA_ILi8192EEEEEENS5_IJNS5_IJSB_NSA_ILi1024EEENSA_ILi32EEEEEElEEElEEEEEEEESJ_NS5_IJlSB_lEEENS4_8TiledMMAINS4_8MMA_AtomIJNS4_4SM904GMMA6SPARSE28GMMA_64x64x32_F32BF16BF16_SSILNS1E_5MajorE0ELS1H_0ELNS1E_7ScaleInE1ELS1I_1ELNS1E_9SparseSelE0EEEEEENSK_INS5_IJSL_SB_SB_EEENS5_IJSB_NSA_ILi0EEES1N_EEEEENS5_IJNS4_10UnderscoreES1Q_S1Q_EEEEENS4_13SM90_TMA_LOADENS4_14ComposedLayoutINS4_7SwizzleILi3ELi4ELi3EEENS4_25smem_sparse_ptr_flag_bitsILi2ELi16EEENSK_INS5_IJNS5_IJSB_SR_EEENS5_IJSL_SG_EEEEEENS5_IJNS5_IJS1N_SH_EEESO_EEEEEEEvNS4_8identityES1T_NS1U_IS1W_NS4_18smem_ptr_flag_bitsILi16EEENSK_INS5_IJSR_SG_EEENS5_IJSG_SB_EEEEEEEvS26_EENS_8epilogue10collective6detail29Sm90TmaWarpSpecializedAdapterINS2F_15DefaultEpilogueIfNS5_IJSB_llEEES2J_NS2E_6thread17LinearCombinationIfLi1EffLNS2K_9ScaleType4KindE0ELNS_15FloatRoundStyleE2EfEENS1_15EpilogueDefaultEEEEEvvEEEEvNT_6ParamsE,"",@"SHT_CUDA_INFO"
	.sectionflags	@""
	.align	4


	//----- nvinfo : EIATTR_CUDA_API_VERSION
	.align		4
        /*0000*/ 	.byte	0x04, 0x37
        /*0002*/ 	.short	(.L_18 - .L_17)
.L_17:
        /*0004*/ 	.word	0x00000082


	//----- nvinfo : EIATTR_KPARAM_INFO
	.align		4
.L_18:
        /*0008*/ 	.byte	0x04, 0x17
        /*000a*/ 	.short	(.L_20 - .L_19)
.L_19:
        /*000c*/ 	.word	0x00000000
        /*0010*/ 	.short	0x0000
        /*0012*/ 	.short	0x0070
        /*0014*/ 	.byte	0x00, 0xf0, 0x01, 0x14


	//----- nvinfo : EIATTR_SPARSE_MMA_MASK
	.align		4
.L_20:
        /*0018*/ 	.byte	0x03, 0x50
        /*001a*/ 	.short	0x0002


	//----- nvinfo : EIATTR_MAXREG_COUNT
	.align		4
        /*001c*/ 	.byte	0x03, 0x1b
        /*001e*/ 	.short	0x00a8


	//----- nvinfo : EIATTR_NUM_BARRIERS
	.align		4
        /*0020*/ 	.byte	0x02, 0x4c
        /*0022*/ 	.byte	0x01
	.zero		1


	//----- nvinfo : EIATTR_MERCURY_ISA_VERSION
	.align		4
        /*0024*/ 	.byte	0x03, 0x5f
        /*0026*/ 	.short	0x0101


	//----- nvinfo : EIATTR_INT_WARP_WIDE_INSTR_OFFSETS
	.align		4
        /*0028*/ 	.byte	0x04, 0x31
        /*002a*/ 	.short	(.L_22 - .L_21)


	//   ....[0]....
.L_21:
        /*002c*/ 	.word	0x00000410


	//   ....[1]....
        /*0030*/ 	.word	0x00000420


	//   ....[2]....
        /*0034*/ 	.word	0x00000500


	//----- nvinfo : EIATTR_COOP_GROUP_MASK_REGIDS
	.align		4
.L_22:
        /*0038*/ 	.byte	0x04, 0x29
        /*003a*/ 	.short	(.L_24 - .L_23)


	//   ....[0]....
.L_23:
        /*003c*/ 	.word	0xffffffff


	//   ....[1]....
        /*0040*/ 	.word	0xffffffff


	//   ....[2]....
        /*0044*/ 	.word	0xffffffff


	//   ....[3]....
        /*0048*/ 	.word	0xffffffff


	//   ....[4]....
        /*004c*/ 	.word	0xffffffff


	//----- nvinfo : EIATTR_COOP_GROUP_INSTR_OFFSETS
	.align		4
.L_24:
        /*0050*/ 	.byte	0x04, 0x28
        /*0052*/ 	.short	(.L_26 - .L_25)


	//   ....[0]....
.L_25:
        /*0054*/ 	.word	0x00000060


	//   ....[1]....
        /*0058*/ 	.word	0x00000070


	//   ....[2]....
        /*005c*/ 	.word	0x00000160


	//   ....[3]....
        /*0060*/ 	.word	0x000002f0


	//   ....[4]....
        /*0064*/ 	.word	0x00001010


	//----- nvinfo : EIATTR_REG_RECONFIG
	.align		4
.L_26:
        /*0068*/ 	.byte	0x01, 0x54
	.zero		2


	//----- nvinfo : EIATTR_MBARRIER_INSTR_OFFSETS
	.align		4
        /*006c*/ 	.byte	0x04, 0x39
        /*006e*/ 	.short	(.L_28 - .L_27)


	//   ....[0]....
.L_27:
        /*0070*/ 	.word	0x00000260
        /*0074*/ 	.word	0x000000ff
        /*0078*/ 	.word	0x00000000
        /*007c*/ 	.short	0x0100
        /*007e*/ 	.byte	0x08
	.zero		1


	//   ....[1]....
        /*0080*/ 	.word	0x00000270
        /*0084*/ 	.word	0x000000ff
        /*0088*/ 	.word	0x00000020
        /*008c*/ 	.short	0x0100
        /*008e*/ 	.byte	0x08
	.zero		1


	//   ....[2]....
        /*0090*/ 	.word	0x00000280
        /*0094*/ 	.word	0x000000ff
        /*0098*/ 	.word	0x00000008
        /*009c*/ 	.short	0x0100
        /*009e*/ 	.byte	0x08
	.zero		1


	//   ....[3]....
        /*00a0*/ 	.word	0x00000290
        /*00a4*/ 	.word	0x000000ff
        /*00a8*/ 	.word	0x00000028
        /*00ac*/ 	.short	0x0100
        /*00ae*/ 	.byte	0x08
	.zero		1


	//   ....[4]....
        /*00b0*/ 	.word	0x000002a0
        /*00b4*/ 	.word	0x000000ff
        /*00b8*/ 	.word	0x00000010
        /*00bc*/ 	.short	0x0100
        /*00be*/ 	.byte	0x08
	.zero		1


	//   ....[5]....
        /*00c0*/ 	.word	0x000002b0
        /*00c4*/ 	.word	0x000000ff
        /*00c8*/ 	.word	0x00000030
        /*00cc*/ 	.short	0x0100
        /*00ce*/ 	.byte	0x08
	.zero		1


	//   ....[6]....
        /*00d0*/ 	.word	0x000002c0
        /*00d4*/ 	.word	0x000000ff
        /*00d8*/ 	.word	0x00000018
        /*00dc*/ 	.short	0x0100
        /*00de*/ 	.byte	0x08
	.zero		1


	//   ....[7]....
        /*00e0*/ 	.word	0x000002d0
        /*00e4*/ 	.word	0x000000ff
        /*00e8*/ 	.word	0x00000038
        /*00ec*/ 	.short	0x0100
        /*00ee*/ 	.byte	0x08
	.zero		1


	//   ....[8]....
        /*00f0*/ 	.word	0x00000570
        /*00f4*/ 	.word	0x000000ff
        /*00f8*/ 	.word	0x00000050
        /*00fc*/ 	.short	0x0100
        /*00fe*/ 	.byte	0x06
	.zero		1


	//   ....[9]....
        /*0100*/ 	.word	0x000005d0
        /*0104*/ 	.word	0x000000ff
        /*0108*/ 	.word	0x00000058
        /*010c*/ 	.short	0x0100
        /*010e*/ 	.byte	0x06
	.zero		1


	//   ....[10]....
        /*0110*/ 	.word	0x00001350
        /*0114*/ 	.word	0x000000ff
        /*0118*/ 	.word	0x00000000
        /*011c*/ 	.short	0x010a
        /*011e*/ 	.byte	0x0b
	.zero		1


	//   ....[11]....
        /*0120*/ 	.word	0x00001420
        /*0124*/ 	.word	0x000000ff
        /*0128*/ 	.word	0x00000000
        /*012c*/ 	.short	0x010a
        /*012e*/ 	.byte	0x0b
	.zero		1


	//   ....[12]....
        /*0130*/ 	.word	0x00001750
        /*0134*/ 	.word	0x000000ff
        /*0138*/ 	.word	0x00000000
        /*013c*/ 	.short	0x0101
        /*013e*/ 	.byte	0x0a
	.zero		1


	//   ....[13]....
        /*0140*/ 	.word	0x00007460
        /*0144*/ 	.word	0x00000014
        /*0148*/ 	.word	0x00000020
        /*014c*/ 	.short	0x010a
        /*014e*/ 	.byte	0x3f
	.zero		1


	//   ....[14]....
        /*0150*/ 	.word	0x00007950
        /*0154*/ 	.word	0x00000006
        /*0158*/ 	.word	0x00000058
        /*015c*/ 	.short	0x0101
        /*015e*/ 	.byte	0x3f
	.zero		1


	//   ....[15]....
        /*0160*/ 	.word	0x00008060
        /*0164*/ 	.word	0x00000005
        /*0168*/ 	.word	0x00000000
        /*016c*/ 	.short	0x010a
        /*016e*/ 	.byte	0x3f
	.zero		1


	//   ....[16]....
        /*0170*/ 	.word	0x000080e0
        /*0174*/ 	.word	0x00000007
        /*0178*/ 	.word	0x00000000
        /*017c*/ 	.short	0x010a
        /*017e*/ 	.byte	0x3f
	.zero		1


	//   ....[17]....
        /*0180*/ 	.word	0x00008170
        /*0184*/ 	.word	0x00000006
        /*0188*/ 	.word	0x00000000
        /*018c*/ 	.short	0x010a
        /*018e*/ 	.byte	0x3f
	.zero		1


	//   ....[18]....
        /*0190*/ 	.word	0x00008200
        /*0194*/ 	.word	0x00000003
        /*0198*/ 	.word	0x00000000
        /*019c*/ 	.short	0x010a
        /*019e*/ 	.byte	0x3f
	.zero		1


	//   ....[19]....
        /*01a0*/ 	.word	0x00008270
        /*01a4*/ 	.word	0x0000000a
        /*01a8*/ 	.word	0x00000000
        /*01ac*/ 	.short	0x010a
        /*01ae*/ 	.byte	0x3f
	.zero		1


	//   ....[20]....
        /*01b0*/ 	.word	0x00008340
        /*01b4*/ 	.word	0x00000014
        /*01b8*/ 	.word	0x00000020
        /*01bc*/ 	.short	0x010a
        /*01be*/ 	.byte	0x3f
	.zero		1


	//   ....[21]....
        /*01c0*/ 	.word	0x00008420
        /*01c4*/ 	.word	0x00000005
        /*01c8*/ 	.word	0x00000000
        /*01cc*/ 	.short	0x010a
        /*01ce*/ 	.byte	0x3f
	.zero		1


	//   ....[22]....
        /*01d0*/ 	.word	0x00008470
        /*01d4*/ 	.word	0x00000007
        /*01d8*/ 	.word	0x00000000
        /*01dc*/ 	.short	0x010a
        /*01de*/ 	.byte	0x3f
	.zero		1


	//   ....[23]....
        /*01e0*/ 	.word	0x000084c0
        /*01e4*/ 	.word	0x00000006
        /*01e8*/ 	.word	0x00000000
        /*01ec*/ 	.short	0x010a
        /*01ee*/ 	.byte	0x3f
	.zero		1


	//----- nvinfo : EIATTR_NUM_MBARRIERS
	.align		4
.L_28:
        /*01f0*/ 	.byte	0x03, 0x38
        /*01f2*/ 	.short	0x000a


	//----- nvinfo : EIATTR_EXIT_INSTR_OFFSETS
	.align		4
        /*01f4*/ 	.byte	0x04, 0x1c
        /*01f6*/ 	.short	(.L_30 - .L_29)


	//   ....[0]....
.L_29:
        /*01f8*/ 	.word	0x00000620


	//   ....[1]....
        /*01fc*/ 	.word	0x00000ee0


	//   ....[2]....
        /*0200*/ 	.word	0x00006aa0


	//   ....[3]....
        /*0204*/ 	.word	0x000070d0


	//   ....[4]....
        /*0208*/ 	.word	0x00008250


	//----- nvinfo : EIATTR_MAX_THREADS
	.align		4
.L_30:
        /*020c*/ 	.byte	0x04, 0x05
        /*020e*/ 	.short	(.L_32 - .L_31)
.L_31:
        /*0210*/ 	.word	0x00000180
        /*0214*/ 	.word	0x00000001
        /*0218*/ 	.word	0x00000001


	//----- nvinfo : EIATTR_CRS_STACK_SIZE
	.align		4
.L_32:
        /*021c*/ 	.byte	0x04, 0x1e
        /*021e*/ 	.short	(.L_34 - .L_33)
.L_33:
        /*0220*/ 	.word	0x00000000


	//----- nvinfo : EIATTR_CBANK_PARAM_SIZE
	.align		4
.L_34:
        /*0224*/ 	.byte	0x03, 0x19
        /*0226*/ 	.short	0x0570


	//----- nvinfo : EIATTR_PARAM_CBANK
	.align		4
        /*0228*/ 	.byte	0x04, 0x0a
        /*022a*/ 	.short	(.L_36 - .L_35)
	.align		4
.L_35:
        /*022c*/ 	.word	index@(.nv.constant0._ZN7cutlass13device_kernelINS_4gemm6kernel13GemmUniversalIN4cute5tupleIJiiiiEEENS1_10collective13CollectiveMmaINS1_40MainloopSm90TmaGmmaWarpSpecializedSparseILi4ENS5_IJNS4_1CILi1EEESB_SB_EEENS1_35KernelTmaWarpSpecializedCooperativeEEENS5_IJNSA_ILi256EEENSA_ILi64EEENSA_ILi128EEEEEENS_10bfloat16_tENS5_IJNS4_6LayoutINS5_IJiNS5_IJNSA_ILi2EEEiEEEiEEENS5_IJlNS5_IJSB_SL_EEElEEEEENSK_INS5_IJNS5_IJNS5_IJNSA_ILi8EEESL_NSA_ILi4EEEEEEiEEENS5_IJNS5_IJNSA_ILi16EEESL_SS_EEEiEEEiEEENS5_IJNS5_IJNS5_IJSH_SV_NSA_ILi2048EEEEEENSA_ILi8192EEEEEENS5_IJNS5_IJSB_NSA_ILi1024EEENSA_ILi32EEEEEElEEElEEEEEEEESJ_NS5_IJlSB_lEEENS4_8TiledMMAINS4_8MMA_AtomIJNS4_4SM904GMMA6SPARSE28GMMA_64x64x32_F32BF16BF16_SSILNS1E_5MajorE0ELS1H_0ELNS1E_7ScaleInE1ELS1I_1ELNS1E_9SparseSelE0EEEEEENSK_INS5_IJSL_SB_SB_EEENS5_IJSB_NSA_ILi0EEES1N_EEEEENS5_IJNS4_10UnderscoreES1Q_S1Q_EEEEENS4_13SM90_TMA_LOADENS4_14ComposedLayoutINS4_7SwizzleILi3ELi4ELi3EEENS4_25smem_sparse_ptr_flag_bitsILi2ELi16EEENSK_INS5_IJNS5_IJSB_SR_EEENS5_IJSL_SG_EEEEEENS5_IJNS5_IJS1N_SH_EEESO_EEEEEEEvNS4_8identityES1T_NS1U_IS1W_NS4_18smem_ptr_flag_bitsILi16EEENSK_INS5_IJSR_SG_EEENS5_IJSG_SB_EEEEEEEvS26_EENS_8epilogue10collective6detail29Sm90TmaWarpSpecializedAdapterINS2F_15DefaultEpilogueIfNS5_IJSB_llEEES2J_NS2E_6thread17LinearCombinationIfLi1EffLNS2K_9ScaleType4KindE0ELNS_15FloatRoundStyleE2EfEENS1_15EpilogueDefaultEEEEEvvEEEEvNT_6ParamsE)
        /*0230*/ 	.short	0x0210
        /*0232*/ 	.short	0x0570


	//----- nvinfo : EIATTR_SW_WAR
	.align		4
.L_36:
        /*0234*/ 	.byte	0x04, 0x36
        /*0236*/ 	.short	(.L_38 - .L_37)
.L_37:
        /*0238*/ 	.word	0x00000008
.L_38:


//--------------------- .nv.callgraph             --------------------------
	.section	.nv.callgraph,"",@"SHT_CUDA_CALLGRAPH"
	.align	4
	.sectionentsize	8
	.align		4
        /*0000*/ 	.word	0x00000000
	.align		4
        /*0004*/ 	.word	0xffffffff
	.align		4
        /*0008*/ 	.word	0x00000000
	.align		4
        /*000c*/ 	.word	0xfffffffe
	.align		4
        /*0010*/ 	.word	0x00000000
	.align		4
        /*0014*/ 	.word	0xfffffffd
	.align		4
        /*0018*/ 	.word	0x00000000
	.align		4
        /*001c*/ 	.word	0xfffffffc


//--------------------- .nv.constant4             --------------------------
	.section	.nv.constant4,"a",@progbits
	.align	8
	.align		8
.nv.constant4:
        /*0000*/ 	.dword	_ZN39_INTERNAL_2047b461_4_k_cu_5cd4bb1b_37004cuda3std3__45__cpo5beginE
	.align		8
        /*0008*/ 	.dword	_ZN39_INTERNAL_2047b461_4_k_cu_5cd4bb1b_37004cuda3std3__45__cpo3endE
	.align		8
        /*0010*/ 	.dword	_ZN39_INTERNAL_2047b461_4_k_cu_5cd4bb1b_37004cuda3std3__45__cpo6cbeginE
	.align		8
        /*0018*/ 	.dword	_ZN39_INTERNAL_2047b461_4_k_cu_5cd4bb1b_37004cuda3std3__45__cpo4cendE
	.align		8
        /*0020*/ 	.dword	_ZN39_INTERNAL_2047b461_4_k_cu_5cd4bb1b_37004cuda3std3__441_GLOBAL__N__2047b461_4_k_cu_5cd4bb1b_37006ignoreE
	.align		8
        /*0028*/ 	.dword	_ZN39_INTERNAL_2047b461_4_k_cu_5cd4bb1b_37004cuda3std3__419piecewise_constructE
	.align		8
        /*0030*/ 	.dword	_ZN39_INTERNAL_2047b461_4_k_cu_5cd4bb1b_37004cuda3std3__48in_placeE
	.align		8
        /*0038*/ 	.dword	_ZN39_INTERNAL_2047b461_4_k_cu_5cd4bb1b_37004cuda3std6ranges3__45__cpo4swapE
	.align		8
        /*0040*/ 	.dword	_ZN39_INTERNAL_2047b461_4_k_cu_5cd4bb1b_37004cuda3std6ranges3__45__cpo9iter_moveE
	.align		8
        /*0048*/ 	.dword	_ZN39_INTERNAL_2047b461_4_k_cu_5cd4bb1b_37004cute7productE
	.align		8
        /*0050*/ 	.dword	_ZN39_INTERNAL_2047b461_4_k_cu_5cd4bb1b_37004cute1_E


//--------------------- .text._ZN7cutlass13device_kernelINS_4gemm6kernel13GemmUniversalIN4cute5tupleIJiiiiEEENS1_10collective13CollectiveMmaINS1_40MainloopSm90TmaGmmaWarpSpecializedSparseILi4ENS5_IJNS4_1CILi1EEESB_SB_EEENS1_35KernelTmaWarpSpecializedCooperativeEEENS5_IJNSA_ILi256EEENSA_ILi64EEENSA_ILi128EEEEEENS_10bfloat16_tENS5_IJNS4_6LayoutINS5_IJiNS5_IJNSA_ILi2EEEiEEEiEEENS5_IJlNS5_IJSB_SL_EEElEEEEENSK_INS5_IJNS5_IJNS5_IJNSA_ILi8EEESL_NSA_ILi4EEEEEEiEEENS5_IJNS5_IJNSA_ILi16EEESL_SS_EEEiEEEiEEENS5_IJNS5_IJNS5_IJSH_SV_NSA_ILi2048EEEEEENSA_ILi8192EEEEEENS5_IJNS5_IJSB_NSA_ILi1024EEENSA_ILi32EEEEEElEEElEEEEEEEESJ_NS5_IJlSB_lEEENS4_8TiledMMAINS4_8MMA_AtomIJNS4_4SM904GMMA6SPARSE28GMMA_64x64x32_F32BF16BF16_SSILNS1E_5MajorE0ELS1H_0ELNS1E_7ScaleInE1ELS1I_1ELNS1E_9SparseSelE0EEEEEENSK_INS5_IJSL_SB_SB_EEENS5_IJSB_NSA_ILi0EEES1N_EEEEENS5_IJNS4_10UnderscoreES1Q_S1Q_EEEEENS4_13SM90_TMA_LOADENS4_14ComposedLayoutINS4_7SwizzleILi3ELi4ELi3EEENS4_25smem_sparse_ptr_flag_bitsILi2ELi16EEENSK_INS5_IJNS5_IJSB_SR_EEENS5_IJSL_SG_EEEEEENS5_IJNS5_IJS1N_SH_EEESO_EEEEEEEvNS4_8identityES1T_NS1U_IS1W_NS4_18smem_ptr_flag_bitsILi16EEENSK_INS5_IJSR_SG_EEENS5_IJSG_SB_EEEEEEEvS26_EENS_8epilogue10collective6detail29Sm90TmaWarpSpecializedAdapterINS2F_15DefaultEpilogueIfNS5_IJSB_llEEES2J_NS2E_6thread17LinearCombinationIfLi1EffLNS2K_9ScaleType4KindE0ELNS_15FloatRoundStyleE2EfEENS1_15EpilogueDefaultEEEEEvvEEEEvNT_6ParamsE --------------------------
	.section	.text._ZN7cutlass13device_kernelINS_4gemm6kernel13GemmUniversalIN4cute5tupleIJiiiiEEENS1_10collective13CollectiveMmaINS1_40MainloopSm90TmaGmmaWarpSpecializedSparseILi4ENS5_IJNS4_1CILi1EEESB_SB_EEENS1_35KernelTmaWarpSpecializedCooperativeEEENS5_IJNSA_ILi256EEENSA_ILi64EEENSA_ILi128EEEEEENS_10bfloat16_tENS5_IJNS4_6LayoutINS5_IJiNS5_IJNSA_ILi2EEEiEEEiEEENS5_IJlNS5_IJSB_SL_EEElEEEEENSK_INS5_IJNS5_IJNS5_IJNSA_ILi8EEESL_NSA_ILi4EEEEEEiEEENS5_IJNS5_IJNSA_ILi16EEESL_SS_EEEiEEEiEEENS5_IJNS5_IJNS5_IJSH_SV_NSA_ILi2048EEEEEENSA_ILi8192EEEEEENS5_IJNS5_IJSB_NSA_ILi1024EEENSA_ILi32EEEEEElEEElEEEEEEEESJ_NS5_IJlSB_lEEENS4_8TiledMMAINS4_8MMA_AtomIJNS4_4SM904GMMA6SPARSE28GMMA_64x64x32_F32BF16BF16_SSILNS1E_5MajorE0ELS1H_0ELNS1E_7ScaleInE1ELS1I_1ELNS1E_9SparseSelE0EEEEEENSK_INS5_IJSL_SB_SB_EEENS5_IJSB_NSA_ILi0EEES1N_EEEEENS5_IJNS4_10UnderscoreES1Q_S1Q_EEEEENS4_13SM90_TMA_LOADENS4_14ComposedLayoutINS4_7SwizzleILi3ELi4ELi3EEENS4_25smem_sparse_ptr_flag_bitsILi2ELi16EEENSK_INS5_IJNS5_IJSB_SR_EEENS5_IJSL_SG_EEEEEENS5_IJNS5_IJS1N_SH_EEESO_EEEEEEEvNS4_8identityES1T_NS1U_IS1W_NS4_18smem_ptr_flag_bitsILi16EEENSK_INS5_IJSR_SG_EEENS5_IJSG_SB_EEEEEEEvS26_EENS_8epilogue10collective6detail29Sm90TmaWarpSpecializedAdapterINS2F_15DefaultEpilogueIfNS5_IJSB_llEEES2J_NS2E_6thread17LinearCombinationIfLi1EffLNS2K_9ScaleType4KindE0ELNS_15FloatRoundStyleE2EfEENS1_15EpilogueDefaultEEEEEvvEEEEvNT_6ParamsE,"ax",@progbits
	.align	128
.text._ZN7cutlass13device_kernelINS_4gemm6kernel13GemmUniversalIN4cute5tupleIJiiiiEEENS1_10collective13CollectiveMmaINS1_40MainloopSm90TmaGmmaWarpSpecializedSparseILi4ENS5_IJNS4_1CILi1EEESB_SB_EEENS1_35KernelTmaWarpSpecializedCooperativeEEENS5_IJNSA_ILi256EEENSA_ILi64EEENSA_ILi128EEEEEENS_10bfloat16_tENS5_IJNS4_6LayoutINS5_IJiNS5_IJNSA_ILi2EEEiEEEiEEENS5_IJlNS5_IJSB_SL_EEElEEEEENSK_INS5_IJNS5_IJNS5_IJNSA_ILi8EEESL_NSA_ILi4EEEEEEiEEENS5_IJNS5_IJNSA_ILi16EEESL_SS_EEEiEEEiEEENS5_IJNS5_IJNS5_IJSH_SV_NSA_ILi2048EEEEEENSA_ILi8192EEEEEENS5_IJNS5_IJSB_NSA_ILi1024EEENSA_ILi32EEEEEElEEElEEEEEEEESJ_NS5_IJlSB_lEEENS4_8TiledMMAINS4_8MMA_AtomIJNS4_4SM904GMMA6SPARSE28GMMA_64x64x32_F32BF16BF16_SSILNS1E_5MajorE0ELS1H_0ELNS1E_7ScaleInE1ELS1I_1ELNS1E_9SparseSelE0EEEEEENSK_INS5_IJSL_SB_SB_EEENS5_IJSB_NSA_ILi0EEES1N_EEEEENS5_IJNS4_10UnderscoreES1Q_S1Q_EEEEENS4_13SM90_TMA_LOADENS4_14ComposedLayoutINS4_7SwizzleILi3ELi4ELi3EEENS4_25smem_sparse_ptr_flag_bitsILi2ELi16EEENSK_INS5_IJNS5_IJSB_SR_EEENS5_IJSL_SG_EEEEEENS5_IJNS5_IJS1N_SH_EEESO_EEEEEEEvNS4_8identityES1T_NS1U_IS1W_NS4_18smem_ptr_flag_bitsILi16EEENSK_INS5_IJSR_SG_EEENS5_IJSG_SB_EEEEEEEvS26_EENS_8epilogue10collective6detail29Sm90TmaWarpSpecializedAdapterINS2F_15DefaultEpilogueIfNS5_IJSB_llEEES2J_NS2E_6thread17LinearCombinationIfLi1EffLNS2K_9ScaleType4KindE0ELNS_15FloatRoundStyleE2EfEENS1_15EpilogueDefaultEEEEEvvEEEEvNT_6ParamsE:
        .type           _ZN7cutlass13device_kernelINS_4gemm6kernel13GemmUniversalIN4cute5tupleIJiiiiEEENS1_10collective13CollectiveMmaINS1_40MainloopSm90TmaGmmaWarpSpecializedSparseILi4ENS5_IJNS4_1CILi1EEESB_SB_EEENS1_35KernelTmaWarpSpecializedCooperativeEEENS5_IJNSA_ILi256EEENSA_ILi64EEENSA_ILi128EEEEEENS_10bfloat16_tENS5_IJNS4_6LayoutINS5_IJiNS5_IJNSA_ILi2EEEiEEEiEEENS5_IJlNS5_IJSB_SL_EEElEEEEENSK_INS5_IJNS5_IJNS5_IJNSA_ILi8EEESL_NSA_ILi4EEEEEEiEEENS5_IJNS5_IJNSA_ILi16EEESL_SS_EEEiEEEiEEENS5_IJNS5_IJNS5_IJSH_SV_NSA_ILi2048EEEEEENSA_ILi8192EEEEEENS5_IJNS5_IJSB_NSA_ILi1024EEENSA_ILi32EEEEEElEEElEEEEEEEESJ_NS5_IJlSB_lEEENS4_8TiledMMAINS4_8MMA_AtomIJNS4_4SM904GMMA6SPARSE28GMMA_64x64x32_F32BF16BF16_SSILNS1E_5MajorE0ELS1H_0ELNS1E_7ScaleInE1ELS1I_1ELNS1E_9SparseSelE0EEEEEENSK_INS5_IJSL_SB_SB_EEENS5_IJSB_NSA_ILi0EEES1N_EEEEENS5_IJNS4_10UnderscoreES1Q_S1Q_EEEEENS4_13SM90_TMA_LOADENS4_14ComposedLayoutINS4_7SwizzleILi3ELi4ELi3EEENS4_25smem_sparse_ptr_flag_bitsILi2ELi16EEENSK_INS5_IJNS5_IJSB_SR_EEENS5_IJSL_SG_EEEEEENS5_IJNS5_IJS1N_SH_EEESO_EEEEEEEvNS4_8identityES1T_NS1U_IS1W_NS4_18smem_ptr_flag_bitsILi16EEENSK_INS5_IJSR_SG_EEENS5_IJSG_SB_EEEEEEEvS26_EENS_8epilogue10collective6detail29Sm90TmaWarpSpecializedAdapterINS2F_15DefaultEpilogueIfNS5_IJSB_llEEES2J_NS2E_6thread17LinearCombinationIfLi1EffLNS2K_9ScaleType4KindE0ELNS_15FloatRoundStyleE2EfEENS1_15EpilogueDefaultEEEEEvvEEEEvNT_6ParamsE,@function
        .size           _ZN7cutlass13device_kernelINS_4gemm6kernel13GemmUniversalIN4cute5tupleIJiiiiEEENS1_10collective13CollectiveMmaINS1_40MainloopSm90TmaGmmaWarpSpecializedSparseILi4ENS5_IJNS4_1CILi1EEESB_SB_EEENS1_35KernelTmaWarpSpecializedCooperativeEEENS5_IJNSA_ILi256EEENSA_ILi64EEENSA_ILi128EEEEEENS_10bfloat16_tENS5_IJNS4_6LayoutINS5_IJiNS5_IJNSA_ILi2EEEiEEEiEEENS5_IJlNS5_IJSB_SL_EEElEEEEENSK_INS5_IJNS5_IJNS5_IJNSA_ILi8EEESL_NSA_ILi4EEEEEEiEEENS5_IJNS5_IJNSA_ILi16EEESL_SS_EEEiEEEiEEENS5_IJNS5_IJNS5_IJSH_SV_NSA_ILi2048EEEEEENSA_ILi8192EEEEEENS5_IJNS5_IJSB_NSA_ILi1024EEENSA_ILi32EEEEEElEEElEEEEEEEESJ_NS5_IJlSB_lEEENS4_8TiledMMAINS4_8MMA_AtomIJNS4_4SM904GMMA6SPARSE28GMMA_64x64x32_F32BF16BF16_SSILNS1E_5MajorE0ELS1H_0ELNS1E_7ScaleInE1ELS1I_1ELNS1E_9SparseSelE0EEEEEENSK_INS5_IJSL_SB_SB_EEENS5_IJSB_NSA_ILi0EEES1N_EEEEENS5_IJNS4_10UnderscoreES1Q_S1Q_EEEEENS4_13SM90_TMA_LOADENS4_14ComposedLayoutINS4_7SwizzleILi3ELi4ELi3EEENS4_25smem_sparse_ptr_flag_bitsILi2ELi16EEENSK_INS5_IJNS5_IJSB_SR_EEENS5_IJSL_SG_EEEEEENS5_IJNS5_IJS1N_SH_EEESO_EEEEEEEvNS4_8identityES1T_NS1U_IS1W_NS4_18smem_ptr_flag_bitsILi16EEENSK_INS5_IJSR_SG_EEENS5_IJSG_SB_EEEEEEEvS26_EENS_8epilogue10collective6detail29Sm90TmaWarpSpecializedAdapterINS2F_15DefaultEpilogueIfNS5_IJSB_llEEES2J_NS2E_6thread17LinearCombinationIfLi1EffLNS2K_9ScaleType4KindE0ELNS_15FloatRoundStyleE2EfEENS1_15EpilogueDefaultEEEEEvvEEEEvNT_6ParamsE,(.L_x_185 - _ZN7cutlass13device_kernelINS_4gemm6kernel13GemmUniversalIN4cute5tupleIJiiiiEEENS1_10collective13CollectiveMmaINS1_40MainloopSm90TmaGmmaWarpSpecializedSparseILi4ENS5_IJNS4_1CILi1EEESB_SB_EEENS1_35KernelTmaWarpSpecializedCooperativeEEENS5_IJNSA_ILi256EEENSA_ILi64EEENSA_ILi128EEEEEENS_10bfloat16_tENS5_IJNS4_6LayoutINS5_IJiNS5_IJNSA_ILi2EEEiEEEiEEENS5_IJlNS5_IJSB_SL_EEElEEEEENSK_INS5_IJNS5_IJNS5_IJNSA_ILi8EEESL_NSA_ILi4EEEEEEiEEENS5_IJNS5_IJNSA_ILi16EEESL_SS_EEEiEEEiEEENS5_IJNS5_IJNS5_IJSH_SV_NSA_ILi2048EEEEEENSA_ILi8192EEEEEENS5_IJNS5_IJSB_NSA_ILi1024EEENSA_ILi32EEEEEElEEElEEEEEEEESJ_NS5_IJlSB_lEEENS4_8TiledMMAINS4_8MMA_AtomIJNS4_4SM904GMMA6SPARSE28GMMA_64x64x32_F32BF16BF16_SSILNS1E_5MajorE0ELS1H_0ELNS1E_7ScaleInE1ELS1I_1ELNS1E_9SparseSelE0EEEEEENSK_INS5_IJSL_SB_SB_EEENS5_IJSB_NSA_ILi0EEES1N_EEEEENS5_IJNS4_10UnderscoreES1Q_S1Q_EEEEENS4_13SM90_TMA_LOADENS4_14ComposedLayoutINS4_7SwizzleILi3ELi4ELi3EEENS4_25smem_sparse_ptr_flag_bitsILi2ELi16EEENSK_INS5_IJNS5_IJSB_SR_EEENS5_IJSL_SG_EEEEEENS5_IJNS5_IJS1N_SH_EEESO_EEEEEEEvNS4_8identityES1T_NS1U_IS1W_NS4_18smem_ptr_flag_bitsILi16EEENSK_INS5_IJSR_SG_EEENS5_IJSG_SB_EEEEEEEvS26_EENS_8epilogue10collective6detail29Sm90TmaWarpSpecializedAdapterINS2F_15DefaultEpilogueIfNS5_IJSB_llEEES2J_NS2E_6thread17LinearCombinationIfLi1EffLNS2K_9ScaleType4KindE0ELNS_15FloatRoundStyleE2EfEENS1_15EpilogueDefaultEEEEEvvEEEEvNT_6ParamsE)
        .other          _ZN7cutlass13device_kernelINS_4gemm6kernel13GemmUniversalIN4cute5tupleIJiiiiEEENS1_10collective13CollectiveMmaINS1_40MainloopSm90TmaGmmaWarpSpecializedSparseILi4ENS5_IJNS4_1CILi1EEESB_SB_EEENS1_35KernelTmaWarpSpecializedCooperativeEEENS5_IJNSA_ILi256EEENSA_ILi64EEENSA_ILi128EEEEEENS_10bfloat16_tENS5_IJNS4_6LayoutINS5_IJiNS5_IJNSA_ILi2EEEiEEEiEEENS5_IJlNS5_IJSB_SL_EEElEEEEENSK_INS5_IJNS5_IJNS5_IJNSA_ILi8EEESL_NSA_ILi4EEEEEEiEEENS5_IJNS5_IJNSA_ILi16EEESL_SS_EEEiEEEiEEENS5_IJNS5_IJNS5_IJSH_SV_NSA_ILi2048EEEEEENSA_ILi8192EEEEEENS5_IJNS5_IJSB_NSA_ILi1024EEENSA_ILi32EEEEEElEEElEEEEEEEESJ_NS5_IJlSB_lEEENS4_8TiledMMAINS4_8MMA_AtomIJNS4_4SM904GMMA6SPARSE28GMMA_64x64x32_F32BF16BF16_SSILNS1E_5MajorE0ELS1H_0ELNS1E_7ScaleInE1ELS1I_1ELNS1E_9SparseSelE0EEEEEENSK_INS5_IJSL_SB_SB_EEENS5_IJSB_NSA_ILi0EEES1N_EEEEENS5_IJNS4_10UnderscoreES1Q_S1Q_EEEEENS4_13SM90_TMA_LOADENS4_14ComposedLayoutINS4_7SwizzleILi3ELi4ELi3EEENS4_25smem_sparse_ptr_flag_bitsILi2ELi16EEENSK_INS5_IJNS5_IJSB_SR_EEENS5_IJSL_SG_EEEEEENS5_IJNS5_IJS1N_SH_EEESO_EEEEEEEvNS4_8identityES1T_NS1U_IS1W_NS4_18smem_ptr_flag_bitsILi16EEENSK_INS5_IJSR_SG_EEENS5_IJSG_SB_EEEEEEEvS26_EENS_8epilogue10collective6detail29Sm90TmaWarpSpecializedAdapterINS2F_15DefaultEpilogueIfNS5_IJSB_llEEES2J_NS2E_6thread17LinearCombinationIfLi1EffLNS2K_9ScaleType4KindE0ELNS_15FloatRoundStyleE2EfEENS1_15EpilogueDefaultEEEEEvvEEEEvNT_6ParamsE,@"STO_CUDA_ENTRY STV_DEFAULT"
_ZN7cutlass13device_kernelINS_4gemm6kernel13GemmUniversalIN4cute5tupleIJiiiiEEENS1_10collective13CollectiveMmaINS1_40MainloopSm90TmaGmmaWarpSpecializedSparseILi4ENS5_IJNS4_1CILi1EEESB_SB_EEENS1_35KernelTmaWarpSpecializedCooperativeEEENS5_IJNSA_ILi256EEENSA_ILi64EEENSA_ILi128EEEEEENS_10bfloat16_tENS5_IJNS4_6LayoutINS5_IJiNS5_IJNSA_ILi2EEEiEEEiEEENS5_IJlNS5_IJSB_SL_EEElEEEEENSK_INS5_IJNS5_IJNS5_IJNSA_ILi8EEESL_NSA_ILi4EEEEEEiEEENS5_IJNS5_IJNSA_ILi16EEESL_SS_EEEiEEEiEEENS5_IJNS5_IJNS5_IJSH_SV_NSA_ILi2048EEEEEENSA_ILi8192EEEEEENS5_IJNS5_IJSB_NSA_ILi1024EEENSA_ILi32EEEEEElEEElEEEEEEEESJ_NS5_IJlSB_lEEENS4_8TiledMMAINS4_8MMA_AtomIJNS4_4SM904GMMA6SPARSE28GMMA_64x64x32_F32BF16BF16_SSILNS1E_5MajorE0ELS1H_0ELNS1E_7ScaleInE1ELS1I_1ELNS1E_9SparseSelE0EEEEEENSK_INS5_IJSL_SB_SB_EEENS5_IJSB_NSA_ILi0EEES1N_EEEEENS5_IJNS4_10UnderscoreES1Q_S1Q_EEEEENS4_13SM90_TMA_LOADENS4_14ComposedLayoutINS4_7SwizzleILi3ELi4ELi3EEENS4_25smem_sparse_ptr_flag_bitsILi2ELi16EEENSK_INS5_IJNS5_IJSB_SR_EEENS5_IJSL_SG_EEEEEENS5_IJNS5_IJS1N_SH_EEESO_EEEEEEEvNS4_8identityES1T_NS1U_IS1W_NS4_18smem_ptr_flag_bitsILi16EEENSK_INS5_IJSR_SG_EEENS5_IJSG_SB_EEEEEEEvS26_EENS_8epilogue10collective6detail29Sm90TmaWarpSpecializedAdapterINS2F_15DefaultEpilogueIfNS5_IJSB_llEEES2J_NS2E_6thread17LinearCombinationIfLi1EffLNS2K_9ScaleType4KindE0ELNS_15FloatRoundStyleE2EfEENS1_15EpilogueDefaultEEEEEvvEEEEvNT_6ParamsE:
[----:B------:R-:W-:Y:S01]  /*0000*/  LDC R1, c[0x0][0x28] ;  /* 0x00000a00ff017b82 */ /* 0x000fe20000000800 */
[----:B------:R-:W0:Y:S01]  /*0010*/  S2R R4, SR_TID.X ;  /* 0x0000000000047919 */ /* 0x000e220000002100 */
[----:B------:R-:W-:Y:S01]  /*0020*/  ELECT P0, URZ, PT ;  /* 0x00000000003f782f */ /* 0x000fe20003800000 */
[----:B------:R-:W-:Y:S01]  /*0030*/  BSSY B0, `(.L_x_0) ;  /* 0x0000012000007945 */ /* 0x000fe20003800000 */
[--C-:B0-----:R-:W-:Y:S02]  /*0040*/  SHF.R.U32.HI R2, RZ, 0x5, R4.reuse ;  /* 0x00000005ff027819 */ /* 0x101fe40000011604 */
[----:B------:R-:W-:-:S03]  /*0050*/  SHF.R.U32.HI R7, RZ, 0x7, R4 ;  /* 0x00000007ff077819 */ /* 0x000fc60000011604 */
[----:B------:R-:W0:Y:S04]  /*0060*/  SHFL.IDX PT, R6, R2, RZ, 0x1f ;  /* 0x00001fff02067589 */ /* 0x000e2800000e0000 */
[----:B------:R1:W2:Y:S01]  /*0070*/  SHFL.IDX PT, R5, R7, RZ, 0x1f ;  /* 0x00001fff07057589 */ /* 0x0002a200000e0000 */
[----:B0-----:R-:W-:-:S13]  /*0080*/  ISETP.NE.OR P0, PT, R6, RZ, !P0 ;  /* 0x000000ff0600720c */ /* 0x001fda0004705670 */
[----:B-12---:R-:W-:Y:S05]  /*0090*/  @P0 BRA `(.L_x_1) ;  /* 0x00000000002c0947 */ /* 0x006fea0003800000 */
[----:B------:R-:W-:Y:S02]  /*00a0*/  ULDC.64 UR4, c[0x0][0x198] ;  /* 0x0000660000047ab9 */ /* 0x000fe40000000a00 */
[----:B------:R-:W-:Y:S02]  /*00b0*/  UIADD3 UR6, UP0, UR4, 0xf0, URZ ;  /* 0x000000f004067890 */ /* 0x000fe4000ff1e03f */
[----:B------:R-:W-:Y:S02]  /*00c0*/  UIADD3 UR8, UP1, UR4, 0x1f0, URZ ;  /* 0x000001f004087890 */ /* 0x000fe4000ff3e03f */
[----:B------:R-:W-:Y:S02]  /*00d0*/  UIADD3 UR4, UP2, UR4, 0x2f0, URZ ;  /* 0x000002f004047890 */ /* 0x000fe4000ff5e03f */
[----:B------:R-:W-:Y:S02]  /*00e0*/  UIADD3.X UR7, URZ, UR5, URZ, UP0, !UPT ;  /* 0x000000053f077290 */ /* 0x000fe400087fe43f */
[----:B------:R-:W-:-:S02]  /*00f0*/  UIADD3.X UR9, URZ, UR5, URZ, UP1, !UPT ;  /* 0x000000053f097290 */ /* 0x000fc40008ffe43f */
[----:B------:R-:W-:-:S05]  /*0100*/  UIADD3.X UR5, URZ, UR5, URZ, UP2, !UPT ;  /* 0x000000053f057290 */ /* 0x000fca00097fe43f */
[----:B------:R0:W-:Y:S02]  /*0110*/  UTMACCTL.PF [UR6] ;  /* 0x00000000060079b9 */ /* 0x0001e40008040000 */
[----:B------:R0:W-:Y:S02]  /*0120*/  UTMACCTL.PF [UR8] ;  /* 0x00000000080079b9 */ /* 0x0001e40008040000 */
[----:B------:R0:W-:Y:S02]  /*0130*/  UTMACCTL.PF [UR4] ;  /* 0x00000000040079b9 */ /* 0x0001e40008040000 */
[----:B0-----:R-:W-:Y:S01]  /*0140*/  NOP ;  /* 0x0000000000007918 */ /* 0x001fe20000000000 */
.L_x_1:
[----:B------:R-:W-:Y:S05]  /*0150*/  BSYNC B0 ;  /* 0x0000000000007941 */ /* 0x000fea0003800000 */
.L_x_0:
[----:B------:R-:W0:Y:S02]  /*0160*/  SHFL.IDX PT, R0, R2, RZ, 0x1f ;  /* 0x00001fff02007589 */ /* 0x000e2400000e0000 */
[----:B0-----:R-:W-:-:S13]  /*0170*/  ISETP.NE.AND P0, PT, R0, RZ, PT ;  /* 0x000000ff0000720c */ /* 0x001fda0003f05270 */
[----:B------:R-:W-:Y:S05]  /*0180*/  @P0 BRA `(.L_x_2) ;  /* 0x0000000000580947 */ /* 0x000fea0003800000 */
[----:B------:R-:W0:Y:S01]  /*0190*/  S2UR UR8, SR_CgaCtaId ;  /* 0x00000000000879c3 */ /* 0x000e220000008800 */
[----:B------:R-:W-:Y:S01]  /*01a0*/  UMOV UR4, 0x400 ;  /* 0x0000040000047882 */ /* 0x000fe20000000000 */
[----:B------:R-:W-:Y:S01]  /*01b0*/  UMOV UR5, 0x1 ;  /* 0x0000000100057882 */ /* 0x000fe20000000000 */
[----:B------:R-:W-:Y:S01]  /*01c0*/  UMOV UR6, 0x100 ;  /* 0x0000010000067882 */ /* 0x000fe20000000000 */
[----:B------:R-:W-:Y:S01]  /*01d0*/  ELECT P0, URZ, PT ;  /* 0x00000000003f782f */ /* 0x000fe20003800000 */
[----:B------:R-:W-:-:S04]  /*01e0*/  UIADD3 UR6, -UR6, 0x100000, URZ ;  /* 0x0010000006067890 */ /* 0x000fc8000fffe13f */
[----:B------:R-:W-:Y:S02]  /*01f0*/  USHF.L.U32 UR7, UR6, 0xb, URZ ;  /* 0x0000000b06077899 */ /* 0x000fe4000800063f */
[----:B------:R-:W-:Y:S02]  /*0200*/  USHF.L.U32 UR6, UR6, 0x1, URZ ;  /* 0x0000000106067899 */ /* 0x000fe4000800063f */
[----:B0-----:R-:W-:Y:S02]  /*0210*/  ULEA UR8, UR8, UR4, 0x18 ;  /* 0x0000000408087291 */ /* 0x001fe4000f8ec03f */
[----:B------:R-:W-:-:S04]  /*0220*/  UIADD3 UR4, -UR5, 0x100000, URZ ;  /* 0x0010000005047890 */ /* 0x000fc8000fffe13f */
[----:B------:R-:W-:Y:S02]  /*0230*/  USHF.L.U32 UR5, UR4, 0xb, URZ ;  /* 0x0000000b04057899 */ /* 0x000fe4000800063f */
[----:B------:R-:W-:Y:S01]  /*0240*/  USHF.L.U32 UR4, UR4, 0x1, URZ ;  /* 0x0000000104047899 */ /* 0x000fe2000800063f */
[----:B------:R-:W0:Y:S11]  /*0250*/  FENCE.VIEW.ASYNC.S ;  /* 0x00000000000073c6 */ /* 0x000e360000000000 */
[----:B0-----:R0:W1:Y:S01]  /*0260*/  SYNCS.EXCH.64 URZ, [UR8], UR4 ;  /* 0x00000004083f75b2 */ /* 0x0010620008000100 */
[----:B------:R0:W2:Y:S01]  /*0270*/  SYNCS.EXCH.64 URZ, [UR8+0x20], UR6 ;  /* 0x00002006083f75b2 */ /* 0x0000a20008000100 */
[----:B------:R0:W3:Y:S01]  /*0280*/  SYNCS.EXCH.64 URZ, [UR8+0x8], UR4 ;  /* 0x00000804083f75b2 */ /* 0x0000e20008000100 */
[----:B------:R0:W4:Y:S01]  /*0290*/  SYNCS.EXCH.64 URZ, [UR8+0x28], UR6 ;  /* 0x00002806083f75b2 */ /* 0x0001220008000100 */
[----:B------:R0:W0:Y:S01]  /*02a0*/  SYNCS.EXCH.64 URZ, [UR8+0x10], UR4 ;  /* 0x00001004083f75b2 */ /* 0x0000220008000100 */
[----:B------:R0:W0:Y:S01]  /*02b0*/  SYNCS.EXCH.64 URZ, [UR8+0x30], UR6 ;  /* 0x00003006083f75b2 */ /* 0x0000220008000100 */
[----:B------:R0:W0:Y:S01]  /*02c0*/  SYNCS.EXCH.64 URZ, [UR8+0x18], UR4 ;  /* 0x00001804083f75b2 */ /* 0x0000220008000100 */
[----:B------:R0:W0:Y:S01]  /*02d0*/  SYNCS.EXCH.64 URZ, [UR8+0x38], UR6 ;  /* 0x00003806083f75b2 */ /* 0x0000220008000100 */
[----:B------:R-:W-:Y:S01]  /*02e0*/  NOP ;  /* 0x0000000000007918 */ /* 0x000fe20000000000 */
.L_x_2:
[----:B------:R-:W5:Y:S01]  /*02f0*/  SHFL.IDX PT, R2, R2, RZ, 0x1f ;  /* 0x00001fff02027589 */ /* 0x000f6200000e0000 */
[----:B------:R-:W1:Y:S01]  /*0300*/  LDC R0, c[0x0][0x75c] ;  /* 0x0001d700ff007b82 */ /* 0x000e620000000800 */
[----:B------:R-:W-:Y:S02]  /*0310*/  ELECT P0, URZ, PT ;  /* 0x00000000003f782f */ /* 0x000fe40003800000 */
[----:B------:R-:W-:Y:S01]  /*0320*/  SHF.R.S32.HI R3, RZ, 0x1f, R6 ;  /* 0x0000001fff037819 */ /* 0x000fe20000011406 */
[----:B------:R-:W2:Y:S01]  /*0330*/  S2R R10, SR_CTAID.Y ;  /* 0x00000000000a7919 */ /* 0x000ea20000002600 */
[----:B0-----:R-:W-:Y:S01]  /*0340*/  UMOV UR4, 0x20 ;  /* 0x0000002000047882 */ /* 0x001fe20000000000 */
[C---:B------:R-:W-:Y:S01]  /*0350*/  ISETP.NE.AND P2, PT, R5.reuse, RZ, PT ;  /* 0x000000ff0500720c */ /* 0x040fe20003f45270 */
[----:B------:R-:W-:Y:S01]  /*0360*/  VIADD R11, R5, 0xffffffff ;  /* 0xffffffff050b7836 */ /* 0x000fe20000000000 */
[----:B------:R-:W0:Y:S01]  /*0370*/  S2R R8, SR_CTAID.X ;  /* 0x0000000000087919 */ /* 0x000e220000002500 */
[----:B------:R-:W-:Y:S01]  /*0380*/  LEA.HI R3, R3, R6, RZ, 0x2 ;  /* 0x0000000603037211 */ /* 0x000fe200078f10ff */
[----:B------:R-:W-:Y:S01]  /*0390*/  NOP ;  /* 0x0000000000007918 */ /* 0x000fe20000000000 */
[----:B------:R-:W-:Y:S01]  /*03a0*/  NOP ;  /* 0x0000000000007918 */ /* 0x000fe20000000000 */
[----:B------:R-:W-:-:S02]  /*03b0*/  LOP3.LUT R130, R130, 0xfffff7ff, RZ, 0xc0, !PT ;  /* 0xfffff7ff82827812 */ /* 0x000fc400078ec0ff */
[----:B------:R-:W-:Y:S02]  /*03c0*/  LOP3.LUT R3, R3, 0xfffffffc, RZ, 0xc0, !PT ;  /* 0xfffffffc03037812 */ /* 0x000fe400078ec0ff */
[----:B------:R-:W-:-:S03]  /*03d0*/  ISETP.GE.U32.AND P1, PT, R11, 0x2, PT ;  /* 0x000000020b00780c */ /* 0x000fc60003f26070 */
[----:B------:R-:W-:Y:S01]  /*03e0*/  IMAD.IADD R6, R6, 0x1, -R3 ;  /* 0x0000000106067824 */ /* 0x000fe200078e0a03 */
[----:B-----5:R-:W-:Y:S02]  /*03f0*/  ISETP.NE.OR P0, PT, R2, RZ, !P0 ;  /* 0x000000ff0200720c */ /* 0x020fe40004705670 */
[----:B-1----:R-:W-:-:S11]  /*0400*/  ISETP.NE.AND P3, PT, R0, 0x1, PT ;  /* 0x000000010000780c */ /* 0x002fd60003f65270 */
[----:B------:R-:W-:Y:S01]  /*0410*/  VOTEU.ALL UP0, P0 ;  /* 0x00000000003f7886 */ /* 0x000fe20000000000 */
[----:B------:R-:W-:Y:S01]  /*0420*/  VOTEU.ALL UP1, P0 ;  /* 0x00000000003f7886 */ /* 0x000fe20000020000 */
[----:B------:R-:W0:Y:S01]  /*0430*/  @P3 LDC R9, c[0x0][0x10] ;  /* 0x00000400ff093b82 */ /* 0x000e220000000800 */
[----:B--2---:R-:W-:Y:S01]  /*0440*/  @P3 IMAD.MOV.U32 R2, RZ, RZ, R10 ;  /* 0x000000ffff023224 */ /* 0x004fe200078e000a */
[----:B------:R-:W-:Y:S01]  /*0450*/  @P3 LOP3.LUT R130, R130, 0x800, RZ, 0xfc, !PT ;  /* 0x0000080082823812 */ /* 0x000fe200078efcff */
[----:B------:R-:W-:Y:S01]  /*0460*/  @!UP0 UMOV UR6, 0x400 ;  /* 0x0000040000068882 */ /* 0x000fe20000000000 */
[----:B------:R-:W-:-:S04]  /*0470*/  @!UP0 UIADD3 UR4, -UR4, 0x100000, URZ ;  /* 0x0010000004048890 */ /* 0x000fc8000fffe13f */
[----:B------:R-:W-:Y:S02]  /*0480*/  @!UP0 USHF.L.U32 UR5, UR4, 0xb, URZ ;  /* 0x0000000b04058899 */ /* 0x000fe4000800063f */
[----:B------:R-:W-:Y:S01]  /*0490*/  @!UP0 USHF.L.U32 UR4, UR4, 0x1, URZ ;  /* 0x0000000104048899 */ /* 0x000fe2000800063f */
[----:B------:R-:W-:Y:S01]  /*04a0*/  @P3 IMAD.MOV.U32 R3, RZ, RZ, RZ ;  /* 0x000000ffff033224 */ /* 0x000fe200078e00ff */
[----:B------:R-:W1:Y:S08]  /*04b0*/  @!UP0 S2UR UR7, SR_CgaCtaId ;  /* 0x00000000000789c3 */ /* 0x000e700000008800 */
[----:B------:R-:W2:Y:S01]  /*04c0*/  @!P3 LDC R13, c[0x0][0xc] ;  /* 0x00000300ff0dbb82 */ /* 0x000ea20000000800 */
[----:B0-----:R-:W-:-:S04]  /*04d0*/  @P3 IMAD.WIDE.U32 R2, R8, R9, R2 ;  /* 0x0000000908023225 */ /* 0x001fc800078e0002 */
[----:B------:R-:W-:Y:S01]  /*04e0*/  IMAD.MOV.U32 R9, RZ, RZ, RZ ;  /* 0x000000ffff097224 */ /* 0x000fe200078e00ff */
[----:B-1----:R-:W-:Y:S01]  /*04f0*/  @!UP0 ULEA UR6, UR7, UR6, 0x18 ;  /* 0x0000000607068291 */ /* 0x002fe2000f8ec03f */
[----:B------:R-:W-:Y:S01]  /*0500*/  VOTEU.ALL UP0, P0 ;  /* 0x00000000003f7886 */ /* 0x000fe20000000000 */
[----:B------:R-:W-:-:S04]  /*0510*/  ISETP.NE.AND P0, PT, R6, 0x3, PT ;  /* 0x000000030600780c */ /* 0x000fc80003f05270 */
[----:B------:R-:W-:Y:S01]  /*0520*/  ISETP.EQ.OR P0, PT, R6, RZ, !P0 ;  /* 0x000000ff0600720c */ /* 0x000fe20004702670 */
[----:B--2---:R-:W-:-:S03]  /*0530*/  @!P3 IMAD.WIDE.U32 R12, R13, R10, R8 ;  /* 0x0000000a0d0cb225 */ /* 0x004fc600078e0008 */
[----:B------:R-:W-:Y:S01]  /*0540*/  ISETP.EQ.AND P0, PT, R5, RZ, P0 ;  /* 0x000000ff0500720c */ /* 0x000fe20000702270 */
[----:B------:R-:W-:Y:S01]  /*0550*/  @P3 IMAD.MOV.U32 R5, RZ, RZ, RZ ;  /* 0x000000ffff053224 */ /* 0x000fe200078e00ff */
[----:B------:R-:W0:Y:S02]  /*0560*/  FENCE.VIEW.ASYNC.S ;  /* 0x00000000000073c6 */ /* 0x000e240000000000 */
[----:B0-----:R0:W3:Y:S01]  /*0570*/  @!UP0 SYNCS.EXCH.64 URZ, [UR6+0x50], UR4 ;  /* 0x00005004063f85b2 */ /* 0x0010e20008000100 */
[----:B------:R-:W-:Y:S02]  /*0580*/  @!P3 IMAD.MOV.U32 R2, RZ, RZ, R12 ;  /* 0x000000ffff02b224 */ /* 0x000fe400078e000c */
[----:B------:R-:W-:Y:S01]  /*0590*/  @P3 IMAD.IADD R3, R3, 0x1, R5 ;  /* 0x0000000103033824 */ /* 0x000fe200078e0205 */
[----:B------:R-:W-:Y:S01]  /*05a0*/  SEL R5, RZ, 0x1, !P0 ;  /* 0x00000001ff057807 */ /* 0x000fe20004000000 */
[----:B------:R-:W-:-:S03]  /*05b0*/  @!P3 IMAD.MOV.U32 R3, RZ, RZ, R13 ;  /* 0x000000ffff03b224 */ /* 0x000fc600078e000d */
[----:B------:R-:W-:Y:S01]  /*05c0*/  SEL R5, R5, 0x2, P1 ;  /* 0x0000000205057807 */ /* 0x000fe20000800000 */
[----:B------:R0:W3:Y:S01]  /*05d0*/  @!UP1 SYNCS.EXCH.64 URZ, [UR6+0x58], UR4 ;  /* 0x00005804063f95b2 */ /* 0x0000e20008000100 */
[----:B------:R-:W-:Y:S01]  /*05e0*/  NOP ;  /* 0x0000000000007918 */ /* 0x000fe20000000000 */
[----:B---34-:R-:W-:Y:S06]  /*05f0*/  BAR.SYNC.DEFER_BLOCKING 0x0 ;  /* 0x0000000000007b1d */ /* 0x018fec0000010000 */
[----:B------:R-:W-:Y:S05]  /*0600*/  @!P2 BRA `(.L_x_3) ;  /* 0x000000640028a947 */ /* 0x000fea0003800000 */
[----:B------:R-:W-:-:S13]  /*0610*/  ISETP.GT.U32.AND P0, PT, R11, 0x1, PT ;  /* 0x000000010b00780c */ /* 0x000fda0003f04070 */
[----:B0-----:R-:W-:Y:S05]  /*0620*/  @P0 EXIT ;  /* 0x000000000000094d */ /* 0x001fea0003800000 */
[----:B------:R-:W-:Y:S01]  /*0630*/  ULDC.64 UR4, c[0x0][0x750] ;  /* 0x0001d40000047ab9 */ /* 0x000fe20000000a00 */
[----:B------:R-:W-:Y:S01]  /*0640*/  PRMT R11, RZ, 0x7610, R11 ;  /* 0x00007610ff0b7816 */ /* 0x000fe2000000000b */
[----:B------:R-:W-:Y:S01]  /*0650*/  IMAD.MOV.U32 R12, RZ, RZ, -0x1 ;  /* 0xffffffffff0c7424 */ /* 0x000fe200078e00ff */
[----:B------:R-:W-:Y:S01]  /*0660*/  ISETP.GE.U32.AND P0, PT, R2, UR4, PT ;  /* 0x0000000402007c0c */ /* 0x000fe2000bf06070 */
[----:B------:R-:W-:Y:S02]  /*0670*/  IMAD.MOV.U32 R13, RZ, RZ, -0x1 ;  /* 0xffffffffff0d7424 */ /* 0x000fe400078e00ff */
[----:B------:R-:W-:Y:S01]  /*0680*/  IMAD.MOV.U32 R6, RZ, RZ, -0x1 ;  /* 0xffffffffff067424 */ /* 0x000fe200078e00ff */
[----:B------:R-:W-:-:S13]  /*0690*/  ISETP.GE.U32.AND.EX P0, PT, R3, UR5, PT, P0 ;  /* 0x0000000503007c0c */ /* 0x000fda000bf06100 */
[----:B------:R-:W-:Y:S05]  /*06a0*/  @P0 BRA `(.L_x_4) ;  /* 0x00000004005c0947 */ /* 0x000fea0003800000 */
[----:B------:R-:W0:Y:S01]  /*06b0*/  LDC.64 R20, c[0x0][0x728] ;  /* 0x0001ca00ff147b82 */ /* 0x000e220000000a00 */
[----:B------:R-:W-:Y:S02]  /*06c0*/  IMAD.MOV.U32 R12, RZ, RZ, R2 ;  /* 0x000000ffff0c7224 */ /* 0x000fe400078e0002 */
[----:B------:R-:W-:-:S05]  /*06d0*/  IMAD.MOV.U32 R13, RZ, RZ, R3 ;  /* 0x000000ffff0d7224 */ /* 0x000fca00078e0003 */
[----:B------:R-:W1:Y:S08]  /*06e0*/  LDC R6, c[0x0][0x730] ;  /* 0x0001cc00ff067b82 */ /* 0x000e700000000800 */
[----:B------:R-:W2:Y:S01]  /*06f0*/  LDC.64 R22, c[0x0][0x720] ;  /* 0x0001c800ff167b82 */ /* 0x000ea20000000a00 */
[----:B0-----:R-:W-:-:S04]  /*0700*/  ISETP.NE.U32.AND P0, PT, R20, RZ, PT ;  /* 0x000000ff1400720c */ /* 0x001fc80003f05070 */
[----:B------:R-:W-:-:S13]  /*0710*/  ISETP.NE.AND.EX P0, PT, R21, RZ, PT, P0 ;  /* 0x000000ff1500720c */ /* 0x000fda0003f05300 */
[----:B-12---:R-:W-:Y:S05]  /*0720*/  @!P0 BRA `(.L_x_5) ;  /* 0x0000000000288947 */ /* 0x006fea0003800000 */
[----:B------:R-:W0:Y:S02]  /*0730*/  LDC R11, c[0x0][0x734] ;  /* 0x0001cd00ff0b7b82 */ /* 0x000e240000000800 */
[----:B0-----:R-:W-:-:S05]  /*0740*/  IADD3 R11, P0, R2, R11, RZ ;  /* 0x0000000b020b7210 */ /* 0x001fca0007f1e0ff */
[----:B------:R-:W-:-:S04]  /*0750*/  IMAD.X R19, RZ, RZ, R3, P0 ;  /* 0x000000ffff137224 */ /* 0x000fc800000e0603 */
[----:B------:R-:W-:-:S04]  /*0760*/  IMAD.WIDE.U32 R12, R19, R20, RZ ;  /* 0x00000014130c7225 */ /* 0x000fc800078e00ff */
[----:B------:R-:W-:-:S04]  /*0770*/  IMAD.WIDE.U32 R14, P0, R11, R21, R12 ;  /* 0x000000150b0e7225 */ /* 0x000fc8000780000c */
[----:B------:R-:W-:-:S04]  /*0780*/  IMAD.WIDE.U32 R12, R11, R20, RZ ;  /* 0x000000140b0c7225 */ /* 0x000fc800078e00ff */
[----:B------:R-:W-:Y:S01]  /*0790*/  IMAD.X R17, RZ, RZ, RZ, P0 ;  /* 0x000000ffff117224 */ /* 0x000fe200000e06ff */
[----:B------:R-:W-:Y:S01]  /*07a0*/  IADD3 RZ, P0, R13, R14, RZ ;  /* 0x0000000e0dff7210 */ /* 0x000fe20007f1e0ff */
[----:B------:R-:W-:-:S04]  /*07b0*/  IMAD.MOV.U32 R16, RZ, RZ, R15 ;  /* 0x000000ffff107224 */ /* 0x000fc800078e000f */
[----:B------:R-:W-:-:S08]  /*07c0*/  IMAD.WIDE.U32.X R12, R19, R21, R16, P0 ;  /* 0x00000015130c7225 */ /* 0x000fd000000e0410 */
.L_x_5:
[-CC-:B------:R-:W-:Y:S01]  /*07d0*/  SHF.R.U64 R28, R12, R6.reuse, R13.reuse ;  /* 0x000000060c1c7219 */ /* 0x180fe2000000120d */
[----:B------:R-:W0:Y:S01]  /*07e0*/  LDC.64 R24, c[0x0][0x740] ;  /* 0x0001d000ff187b82 */ /* 0x000e220000000a00 */
[----:B------:R-:W-:Y:S01]  /*07f0*/  SHF.R.U32.HI R9, RZ, R6, R13 ;  /* 0x00000006ff097219 */ /* 0x000fe2000001160d */
[----:B------:R-:W-:Y:S01]  /*0800*/  ULDC UR4, c[0x0][0x150] ;  /* 0x0000540000047ab9 */ /* 0x000fe20000000800 */
[----:B------:R-:W-:Y:S02]  /*0810*/  IADD3 R11, P0, RZ, -R28, RZ ;  /* 0x8000001cff0b7210 */ /* 0x000fe40007f1e0ff */
[----:B------:R-:W-:-:S03]  /*0820*/  I2FP.F32.U32 R6, R8 ;  /* 0x0000000800067245 */ /* 0x000fc60000201000 */
[----:B------:R-:W1:Y:S01]  /*0830*/  LDC R16, c[0x0][0x718] ;  /* 0x0001c600ff107b82 */ /* 0x000e620000000800 */
[----:B------:R-:W-:Y:S02]  /*0840*/  IMAD.X R15, RZ, RZ, ~R9, P0 ;  /* 0x000000ffff0f7224 */ /* 0x000fe400000e0e09 */
[----:B------:R-:W-:Y:S01]  /*0850*/  FMUL R6, R6, UR4 ;  /* 0x0000000406067c20 */ /* 0x000fe20008400000 */
[----:B------:R-:W-:Y:S01]  /*0860*/  IMAD.WIDE.U32 R12, R11, R22, R2 ;  /* 0x000000160b0c7225 */ /* 0x000fe200078e0002 */
[----:B------:R-:W-:-:S03]  /*0870*/  ULDC UR4, c[0x0][0x154] ;  /* 0x0000550000047ab9 */ /* 0x000fc60000000800 */
[----:B------:R-:W-:Y:S01]  /*0880*/  IMAD R14, R15, R22, RZ ;  /* 0x000000160f0e7224 */ /* 0x000fe200078e02ff */
[----:B------:R-:W2:Y:S01]  /*0890*/  LDC R9, c[0x0][0x144] ;  /* 0x00005100ff097b82 */ /* 0x000ea20000000800 */
[----:B------:R-:W3:Y:S01]  /*08a0*/  F2I.U32.TRUNC.NTZ R6, R6 ;  /* 0x0000000600067305 */ /* 0x000ee2000020f000 */
[----:B------:R-:W-:Y:S02]  /*08b0*/  IMAD.MOV.U32 R15, RZ, RZ, -0x1 ;  /* 0xffffffffff0f7424 */ /* 0x000fe400078e00ff */
[----:B------:R-:W-:-:S04]  /*08c0*/  IMAD R11, R11, R23, R14 ;  /* 0x000000170b0b7224 */ /* 0x000fc800078e020e */
[----:B------:R-:W4:Y:S01]  /*08d0*/  LDC R20, c[0x0][0x708] ;  /* 0x0001c200ff147b82 */ /* 0x000f220000000800 */
[----:B------:R-:W-:Y:S01]  /*08e0*/  IMAD.IADD R13, R13, 0x1, R11 ;  /* 0x000000010d0d7824 */ /* 0x000fe200078e020b */
[----:B0-----:R-:W-:Y:S02]  /*08f0*/  ISETP.NE.U32.AND P0, PT, R24, RZ, PT ;  /* 0x000000ff1800720c */ /* 0x001fe40003f05070 */
[----:B------:R-:W-:Y:S02]  /*0900*/  I2FP.F32.U32 R11, R10 ;  /* 0x0000000a000b7245 */ /* 0x000fe40000201000 */
[----:B------:R-:W-:Y:S02]  /*0910*/  ISETP.NE.AND.EX P0, PT, R25, RZ, PT, P0 ;  /* 0x000000ff1900720c */ /* 0x000fe40003f05300 */
[----:B------:R-:W0:Y:S01]  /*0920*/  LDC R14, c[0x0][0x758] ;  /* 0x0001d600ff0e7b82 */ /* 0x000e220000000800 */
[-CC-:B-1----:R-:W-:Y:S01]  /*0930*/  SHF.R.U64 R18, R12, R16.reuse, R13.reuse ;  /* 0x000000100c127219 */ /* 0x182fe2000000120d */
[----:B---3--:R-:W-:Y:S01]  /*0940*/  IMAD.MOV R12, RZ, RZ, -R6 ;  /* 0x000000ffff0c7224 */ /* 0x008fe200078e0a06 */
[----:B------:R-:W-:-:S05]  /*0950*/  SHF.R.U32.HI R13, RZ, R16, R13 ;  /* 0x00000010ff0d7219 */ /* 0x000fca000001160d */
[----:B------:R-:W1:Y:S01]  /*0960*/  LDC R19, c[0x0][0x148] ;  /* 0x00005200ff137b82 */ /* 0x000e620000000800 */
[----:B--2---:R-:W-:Y:S02]  /*0970*/  IMAD R6, R9, R12, R8 ;  /* 0x0000000c09067224 */ /* 0x004fe400078e0208 */
[----:B------:R-:W-:-:S04]  /*0980*/  FMUL R9, R11, UR4 ;  /* 0x000000040b097c20 */ /* 0x000fc80008400000 */
[----:B------:R2:W3:Y:S01]  /*0990*/  F2I.U32.TRUNC.NTZ R17, R9 ;  /* 0x0000000900117305 */ /* 0x0004e2000020f000 */
[----:B------:R-:W1:Y:S01]  /*09a0*/  LDC R23, c[0x0][0x700] ;  /* 0x0001c000ff177b82 */ /* 0x000e620000000800 */
[-CC-:B----4-:R-:W-:Y:S02]  /*09b0*/  SHF.R.U64 R29, R18, R20.reuse, R13.reuse ;  /* 0x00000014121d7219 */ /* 0x190fe4000000120d */
[----:B------:R-:W-:Y:S01]  /*09c0*/  SHF.R.U32.HI R11, RZ, R20, R13 ;  /* 0x00000014ff0b7219 */ /* 0x000fe2000001160d */
[----:B------:R-:W-:-:S04]  /*09d0*/  IMAD.MOV.U32 R13, RZ, RZ, 0x1 ;  /* 0x00000001ff0d7424 */ /* 0x000fc800078e00ff */
[----:B------:R-:W4:Y:S01]  /*09e0*/  LDC R22, c[0x0][0x748] ;  /* 0x0001d200ff167b82 */ /* 0x000f220000000800 */
[-C--:B0-----:R-:W-:Y:S02]  /*09f0*/  SHF.L.U32 R8, R15, R14.reuse, RZ ;  /* 0x0000000e0f087219 */ /* 0x081fe400000006ff */
[-CC-:B------:R-:W-:Y:S02]  /*0a00*/  SHF.R.U64 R20, R29, R14.reuse, R11.reuse ;  /* 0x0000000e1d147219 */ /* 0x180fe4000000120b */
[----:B------:R-:W-:Y:S02]  /*0a10*/  SHF.R.U32.HI R21, RZ, R14, R11 ;  /* 0x0000000eff157219 */ /* 0x000fe4000001160b */
[----:B------:R-:W-:Y:S01]  /*0a20*/  LOP3.LUT R16, RZ, R8, RZ, 0x33, !PT ;  /* 0x00000008ff107212 */ /* 0x000fe200078e33ff */
[----:B------:R-:W0:Y:S01]  /*0a30*/  LDC R27, c[0x0][0x738] ;  /* 0x0001ce00ff1b7b82 */ /* 0x000e220000000800 */
[----:B------:R-:W-:Y:S01]  /*0a40*/  SHF.L.U32 R11, R13, R14, RZ ;  /* 0x0000000e0d0b7219 */ /* 0x000fe200000006ff */
[----:B------:R-:W-:-:S02]  /*0a50*/  IMAD.MOV.U32 R8, RZ, RZ, R20 ;  /* 0x000000ffff087224 */ /* 0x000fc400078e0014 */
[----:B--2---:R-:W-:-:S04]  /*0a60*/  IMAD.MOV.U32 R9, RZ, RZ, R21 ;  /* 0x000000ffff097224 */ /* 0x004fc800078e0015 */
[----:B------:R-:W2:Y:S01]  /*0a70*/  LDC R26, c[0x0][0x710] ;  /* 0x0001c400ff1a7b82 */ /* 0x000ea20000000800 */
[----:B---3--:R-:W-:Y:S05]  /*0a80*/  @!P0 BRA `(.L_x_6) ;  /* 0x0000000000288947 */ /* 0x008fea0003800000 */
[----:B------:R-:W3:Y:S02]  /*0a90*/  LDC R15, c[0x0][0x74c] ;  /* 0x0001d300ff0f7b82 */ /* 0x000ee40000000800 */
[----:B---3--:R-:W-:-:S05]  /*0aa0*/  IADD3 R15, P0, R20, R15, RZ ;  /* 0x0000000f140f7210 */ /* 0x008fca0007f1e0ff */
        /* <DEDUP_REMOVED lines=8> */
.L_x_6:
[----:B----4-:R-:W-:Y:S01]  /*0b30*/  SHF.R.U64 R8, R8, R22, R9 ;  /* 0x0000001608087219 */ /* 0x010fe20000001209 */
[----:B-1----:R-:W-:Y:S01]  /*0b40*/  VIADD R9, R23, 0xffffffff ;  /* 0xffffffff17097836 */ /* 0x002fe20000000000 */
[----:B------:R-:W-:Y:S01]  /*0b50*/  LOP3.LUT R16, R29, R16, RZ, 0xc0, !PT ;  /* 0x000000101d107212 */ /* 0x000fe200078ec0ff */
[----:B------:R-:W-:Y:S02]  /*0b60*/  IMAD.MOV R17, RZ, RZ, -R17 ;  /* 0x000000ffff117224 */ /* 0x000fe400078e0a11 */
[----:B------:R-:W-:Y:S01]  /*0b70*/  IMAD.MOV R12, RZ, RZ, -R8 ;  /* 0x000000ffff0c7224 */ /* 0x000fe200078e0a08 */
[----:B------:R-:W-:Y:S01]  /*0b80*/  LOP3.LUT R9, R18, R9, RZ, 0xc0, !PT ;  /* 0x0000000912097212 */ /* 0x000fe200078ec0ff */
[----:B------:R-:W-:Y:S02]  /*0b90*/  IMAD R11, R11, R8, R16 ;  /* 0x000000080b0b7224 */ /* 0x000fe400078e0210 */
[----:B------:R-:W-:Y:S02]  /*0ba0*/  @P3 IMAD R6, R19, R17, R10 ;  /* 0x0000001113063224 */ /* 0x000fe400078e020a */
[----:B0-----:R-:W-:-:S02]  /*0bb0*/  IMAD R8, R12, R27, R20 ;  /* 0x0000001b0c087224 */ /* 0x001fc400078e0214 */
[----:B--2---:R-:W-:Y:S02]  /*0bc0*/  IMAD R6, R11, R26, R6 ;  /* 0x0000001a0b067224 */ /* 0x004fe400078e0206 */
[----:B------:R-:W-:Y:S02]  /*0bd0*/  IMAD R9, R8, R23, R9 ;  /* 0x0000001708097224 */ /* 0x000fe400078e0209 */
[----:B------:R-:W-:-:S03]  /*0be0*/  IMAD.MOV.U32 R11, RZ, RZ, 0x1 ;  /* 0x00000001ff0b7424 */ /* 0x000fc600078e00ff */
[----:B------:R-:W-:Y:S02]  /*0bf0*/  SEL R13, R9, R6, !P3 ;  /* 0x00000006090d7207 */ /* 0x000fe40005800000 */
[----:B------:R-:W-:Y:S01]  /*0c00*/  SEL R12, R6, R9, !P3 ;  /* 0x00000009060c7207 */ /* 0x000fe20005800000 */
[----:B------:R-:W-:-:S07]  /*0c10*/  IMAD.MOV.U32 R6, RZ, RZ, R28 ;  /* 0x000000ffff067224 */ /* 0x000fce00078e001c */
.L_x_4:
[----:B------:R-:W-:-:S08]  /*0c20*/  NOP ;  /* 0x0000000000007918 */ /* 0x000fd00000000000 */
[----:B------:R-:W0:Y:S02]  /*0c30*/  USETMAXREG.TRY_ALLOC.CTAPOOL UP0, 0xe8 ;  /* 0x000000e8000079c8 */ /* 0x000e240008000600 */
[----:B0-----:R-:W-:-:S13]  /*0c40*/  PLOP3.LUT P0, PT, PT, PT, UP0, 0x80, 0x0 ;  /* 0x000000000000781c */ /* 0x001fda0003f0f008 */
[----:B------:R-:W-:Y:S05]  /*0c50*/  @!P0 BRA `(.L_x_4) ;  /* 0xfffffffc00f08947 */ /* 0x000fea000383ffff */
[----:B------:R-:W-:Y:S01]  /*0c60*/  ULDC.64 UR4, c[0x0][0x698] ;  /* 0x0001a60000047ab9 */ /* 0x000fe20000000a00 */
[----:B------:R-:W-:Y:S01]  /*0c70*/  ULDC.64 UR16, c[0x0][0x208] ;  /* 0x0000820000107ab9 */ /* 0x000fe20000000a00 */
[----:B------:R-:W-:-:S04]  /*0c80*/  ISETP.NE.U32.AND P0, PT, RZ, UR4, PT ;  /* 0x00000004ff007c0c */ /* 0x000fc8000bf05070 */
[----:B------:R-:W-:-:S13]  /*0c90*/  ISETP.NE.AND.EX P0, PT, RZ, UR5, PT, P0 ;  /* 0x00000005ff007c0c */ /* 0x000fda000bf05300 */
[----:B------:R-:W-:Y:S05]  /*0ca0*/  @!P0 BRA `(.L_x_7) ;  /* 0x00000000001c8947 */ /* 0x000fea0003800000 */
[----:B------:R-:W0:Y:S02]  /*0cb0*/  LDC.64 R8, c[0x0][0x698] ;  /* 0x0001a600ff087b82 */ /* 0x000e240000000a00 */
[----:B0-----:R-:W2:Y:S02]  /*0cc0*/  LDG.E.64 R8, desc[UR16][R8.64] ;  /* 0x0000001008087981 */ /* 0x001ea4000c1e1b00 */
[----:B--2---:R-:W-:-:S04]  /*0cd0*/  ISETP.NE.U32.AND P0, PT, R8, RZ, PT ;  /* 0x000000ff0800720c */ /* 0x004fc80003f05070 */
[----:B------:R-:W-:-:S13]  /*0ce0*/  ISETP.NE.AND.EX P0, PT, R9, RZ, PT, P0 ;  /* 0x000000ff0900720c */ /* 0x000fda0003f05300 */
[----:B------:R-:W-:Y:S05]  /*0cf0*/  @!P0 BRA `(.L_x_7) ;  /* 0x0000000000088947 */ /* 0x000fea0003800000 */
[----:B------:R0:W5:Y:S01]  /*0d00*/  LD.E R96, desc[UR16][R8.64] ;  /* 0x0000001008607980 */ /* 0x000162000c101900 */
[----:B------:R-:W-:Y:S05]  /*0d10*/  BRA `(.L_x_8) ;  /* 0x0000000000207947 */ /* 0x000fea0003800000 */
.L_x_7:
[----:B------:R-:W-:Y:S02]  /*0d20*/  ULDC.64 UR4, c[0x0][0x688] ;  /* 0x0001a20000047ab9 */ /* 0x000fe40000000a00 */
[----:B------:R-:W-:-:S04]  /*0d30*/  ISETP.NE.U32.AND P0, PT, RZ, UR4, PT ;  /* 0x00000004ff007c0c */ /* 0x000fc8000bf05070 */
[----:B------:R-:W-:-:S13]  /*0d40*/  ISETP.NE.AND.EX P0, PT, RZ, UR5, PT, P0 ;  /* 0x00000005ff007c0c */ /* 0x000fda000bf05300 */
[----:B------:R-:W-:Y:S05]  /*0d50*/  @!P0 BRA `(.L_x_9) ;  /* 0x00000000000c8947 */ /* 0x000fea0003800000 */
[----:B------:R-:W0:Y:S02]  /*0d60*/  LDC.64 R96, c[0x0][0x688] ;  /* 0x0001a200ff607b82 */ /* 0x000e240000000a00 */
[----:B0-----:R1:W5:Y:S01]  /*0d70*/  LDG.E R96, desc[UR16][R96.64] ;  /* 0x0000001060607981 */ /* 0x001362000c1e1900 */
[----:B------:R-:W-:Y:S05]  /*0d80*/  BRA `(.L_x_8) ;  /* 0x0000000000047947 */ /* 0x000fea0003800000 */
.L_x_9:
[----:B------:R-:W2:Y:S02]  /*0d90*/  LDC R96, c[0x0][0x680] ;  /* 0x0001a000ff607b82 */ /* 0x000ea40000000800 */
.L_x_8:
[----:B------:R-:W-:Y:S02]  /*0da0*/  ULDC.64 UR4, c[0x0][0x6a0] ;  /* 0x0001a80000047ab9 */ /* 0x000fe40000000a00 */
[----:B------:R-:W-:-:S04]  /*0db0*/  ISETP.NE.U32.AND P0, PT, RZ, UR4, PT ;  /* 0x00000004ff007c0c */ /* 0x000fc8000bf05070 */
[----:B------:R-:W-:-:S13]  /*0dc0*/  ISETP.NE.AND.EX P0, PT, RZ, UR5, PT, P0 ;  /* 0x00000005ff007c0c */ /* 0x000fda000bf05300 */
[----:B------:R-:W-:Y:S05]  /*0dd0*/  @!P0 BRA `(.L_x_10) ;  /* 0x00000000001c8947 */ /* 0x000fea0003800000 */
[----:B0-----:R-:W0:Y:S02]  /*0de0*/  LDC.64 R8, c[0x0][0x6a0] ;  /* 0x0001a800ff087b82 */ /* 0x001e240000000a00 */
[----:B0-----:R-:W3:Y:S02]  /*0df0*/  LDG.E.64 R8, desc[UR16][R8.64] ;  /* 0x0000001008087981 */ /* 0x001ee4000c1e1b00 */
[----:B---3--:R-:W-:-:S04]  /*0e00*/  ISETP.NE.U32.AND P0, PT, R8, RZ, PT ;  /* 0x000000ff0800720c */ /* 0x008fc80003f05070 */
[----:B------:R-:W-:-:S13]  /*0e10*/  ISETP.NE.AND.EX P0, PT, R9, RZ, PT, P0 ;  /* 0x000000ff0900720c */ /* 0x000fda0003f05300 */
[----:B------:R-:W-:Y:S05]  /*0e20*/  @!P0 BRA `(.L_x_10) ;  /* 0x0000000000088947 */ /* 0x000fea0003800000 */
[----:B-1----:R0:W5:Y:S01]  /*0e30*/  LD.E R97, desc[UR16][R8.64] ;  /* 0x0000001008617980 */ /* 0x002162000c101900 */
[----:B------:R-:W-:Y:S05]  /*0e40*/  BRA `(.L_x_11) ;  /* 0x0000000000207947 */ /* 0x000fea0003800000 */
.L_x_10:
[----:B------:R-:W-:Y:S02]  /*0e50*/  ULDC.64 UR4, c[0x0][0x690] ;  /* 0x0001a40000047ab9 */ /* 0x000fe40000000a00 */
[----:B------:R-:W-:-:S04]  /*0e60*/  ISETP.NE.U32.AND P0, PT, RZ, UR4, PT ;  /* 0x00000004ff007c0c */ /* 0x000fc8000bf05070 */
[----:B------:R-:W-:-:S13]  /*0e70*/  ISETP.NE.AND.EX P0, PT, RZ, UR5, PT, P0 ;  /* 0x00000005ff007c0c */ /* 0x000fda000bf05300 */
[----:B------:R-:W-:Y:S05]  /*0e80*/  @!P0 BRA `(.L_x_12) ;  /* 0x00000000000c8947 */ /* 0x000fea0003800000 */
[----:B0-----:R-:W1:Y:S02]  /*0e90*/  LDC.64 R8, c[0x0][0x690] ;  /* 0x0001a400ff087b82 */ /* 0x001e640000000a00 */
[----:B-1----:R1:W5:Y:S01]  /*0ea0*/  LDG.E R97, desc[UR16][R8.64] ;  /* 0x0000001008617981 */ /* 0x002362000c1e1900 */
[----:B------:R-:W-:Y:S05]  /*0eb0*/  BRA `(.L_x_11) ;  /* 0x0000000000047947 */ /* 0x000fea0003800000 */
.L_x_12:
[----:B-1----:R-:W3:Y:S02]  /*0ec0*/  LDC R97, c[0x0][0x684] ;  /* 0x0001a100ff617b82 */ /* 0x002ee40000000800 */
.L_x_11:
[----:B------:R-:W-:-:S13]  /*0ed0*/  LOP3.LUT P0, RZ, R11, 0xff, RZ, 0xc0, !PT ;  /* 0x000000ff0bff7812 */ /* 0x000fda000780c0ff */
[----:B------:R-:W-:Y:S05]  /*0ee0*/  @!P0 EXIT ;  /* 0x000000000000894d */ /* 0x000fea0003800000 */
[----:B------:R-:W-:Y:S01]  /*0ef0*/  ULDC UR4, c[0x0][0x28c] ;  /* 0x0000a30000047ab9 */ /* 0x000fe20000000800 */
[----:B------:R-:W-:Y:S01]  /*0f00*/  LOP3.LUT R150, R5, 0x1, RZ, 0xfc, !PT ;  /* 0x0000000105967812 */ /* 0x000fe200078efcff */
[----:B------:R-:W-:-:S04]  /*0f10*/  UIADD3 UR4, UR4, 0x7f, URZ ;  /* 0x0000007f04047890 */ /* 0x000fc8000fffe03f */
[----:B------:R-:W-:-:S04]  /*0f20*/  USHF.R.S32.HI UR5, URZ, 0x1f, UR4 ;  /* 0x0000001f3f057899 */ /* 0x000fc80008011404 */
[----:B------:R-:W-:-:S03]  /*0f30*/  ULEA.HI UR5, UR5, UR4, URZ, 0x7 ;  /* 0x0000000405057291 */ /* 0x000fc6000f8f383f */
[----:B------:R-:W-:Y:S01]  /*0f40*/  UMOV UR4, URZ ;  /* 0x0000003f00047c82 */ /* 0x000fe20008000000 */
[----:B------:R-:W-:-:S03]  /*0f50*/  USHF.R.S32.HI UR6, URZ, 0x7, UR5 ;  /* 0x000000073f067899 */ /* 0x000fc60008011405 */
[----:B------:R-:W-:-:S09]  /*0f60*/  UMOV UR5, URZ ;  /* 0x0000003f00057c82 */ /* 0x000fd20008000000 */
.L_x_149:
[----:B01----:R-:W-:Y:S02]  /*0f70*/  LOP3.LUT R8, R4, 0x80, RZ, 0xc0, !PT ;  /* 0x0000008004087812 */ /* 0x003fe400078ec0ff */
[----:B------:R-:W-:Y:S02]  /*0f80*/  CS2R R54, SRZ ;  /* 0x0000000000367805 */ /* 0x000fe4000001ff00 */
[----:B------:R-:W-:Y:S02]  /*0f90*/  CS2R R56, SRZ ;  /* 0x0000000000387805 */ /* 0x000fe4000001ff00 */
[----:B------:R-:W-:Y:S02]  /*0fa0*/  CS2R R58, SRZ ;  /* 0x00000000003a7805 */ /* 0x000fe4000001ff00 */
[----:B------:R-:W-:Y:S02]  /*0fb0*/  SHF.R.U32.HI R9, RZ, 0x7, R8 ;  /* 0x00000007ff097819 */ /* 0x000fe40000011608 */
[----:B------:R-:W-:-:S02]  /*0fc0*/  CS2R R60, SRZ ;  /* 0x00000000003c7805 */ /* 0x000fc4000001ff00 */
[----:B------:R-:W-:Y:S02]  /*0fd0*/  VIMNMX R8, RZ, UR6, PT ;  /* 0x00000006ff087c48 */ /* 0x000fe4000bfe0100 */
[----:B------:R-:W-:Y:S02]  /*0fe0*/  CS2R R62, SRZ ;  /* 0x00000000003e7805 */ /* 0x000fe4000001ff00 */
[----:B------:R-:W-:Y:S02]  /*0ff0*/  CS2R R64, SRZ ;  /* 0x0000000000407805 */ /* 0x000fe4000001ff00 */
[----:B------:R-:W-:Y:S01]  /*1000*/  CS2R R66, SRZ ;  /* 0x0000000000427805 */ /* 0x000fe2000001ff00 */
[----:B------:R-:W0:Y:S01]  /*1010*/  SHFL.IDX PT, R9, R9, RZ, 0x1f ;  /* 0x00001fff09097589 */ /* 0x000e2200000e0000 */
[----:B------:R-:W-:Y:S02]  /*1020*/  IADD3 R8, -R8, UR6, RZ ;  /* 0x0000000608087c10 */ /* 0x000fe4000fffe1ff */
[----:B------:R-:W-:-:S02]  /*1030*/  CS2R R68, SRZ ;  /* 0x0000000000447805 */ /* 0x000fc4000001ff00 */
[----:B------:R-:W-:Y:S02]  /*1040*/  CS2R R70, SRZ ;  /* 0x0000000000467805 */ /* 0x000fe4000001ff00 */
[----:B------:R-:W-:Y:S02]  /*1050*/  CS2R R72, SRZ ;  /* 0x0000000000487805 */ /* 0x000fe4000001ff00 */
[----:B------:R-:W-:Y:S02]  /*1060*/  ISETP.GE.AND P0, PT, R8, 0x1, PT ;  /* 0x000000010800780c */ /* 0x000fe40003f06270 */
[----:B------:R-:W-:Y:S02]  /*1070*/  CS2R R74, SRZ ;  /* 0x00000000004a7805 */ /* 0x000fe4000001ff00 */
[----:B------:R-:W-:Y:S02]  /*1080*/  CS2R R76, SRZ ;  /* 0x00000000004c7805 */ /* 0x000fe4000001ff00 */
[----:B------:R-:W-:-:S02]  /*1090*/  CS2R R78, SRZ ;  /* 0x00000000004e7805 */ /* 0x000fc4000001ff00 */
[----:B------:R-:W-:Y:S02]  /*10a0*/  CS2R R80, SRZ ;  /* 0x0000000000507805 */ /* 0x000fe4000001ff00 */
[----:B------:R-:W-:Y:S02]  /*10b0*/  CS2R R82, SRZ ;  /* 0x0000000000527805 */ /* 0x000fe4000001ff00 */
[----:B------:R-:W-:Y:S02]  /*10c0*/  CS2R R84, SRZ ;  /* 0x0000000000547805 */ /* 0x000fe4000001ff00 */
        /* <DEDUP_REMOVED lines=12> */
[----:B0-----:R-:W-:Y:S02]  /*1190*/  R2UR UR7, R9 ;  /* 0x00000000090772ca */ /* 0x001fe400000e0000 */
[----:B------:R-:W-:Y:S02]  /*11a0*/  CS2R R46, SRZ ;  /* 0x00000000002e7805 */ /* 0x000fe4000001ff00 */
[----:B------:R-:W-:-:S02]  /*11b0*/  CS2R R48, SRZ ;  /* 0x0000000000307805 */ /* 0x000fc4000001ff00 */
[----:B------:R-:W-:Y:S02]  /*11c0*/  CS2R R50, SRZ ;  /* 0x0000000000327805 */ /* 0x000fe4000001ff00 */
[----:B------:R-:W-:Y:S01]  /*11d0*/  CS2R R52, SRZ ;  /* 0x0000000000347805 */ /* 0x000fe2000001ff00 */
[----:B--234-:R-:W-:Y:S06]  /*11e0*/  @!P0 BRA `(.L_x_13) ;  /* 0x0000000400948947 */ /* 0x01cfec0003800000 */
[----:B------:R-:W0:Y:S01]  /*11f0*/  S2UR UR10, SR_CgaCtaId ;  /* 0x00000000000a79c3 */ /* 0x000e220000008800 */
[----:B------:R-:W-:Y:S01]  /*1200*/  ULEA.HI UR8, UR7, UR7, URZ, 0x1 ;  /* 0x0000000707087291 */ /* 0x000fe2000f8f083f */
[----:B------:R-:W-:Y:S01]  /*1210*/  IMAD.U32 R15, RZ, RZ, UR4 ;  /* 0x00000004ff0f7e24 */ /* 0x000fe2000f8e00ff */
[----:B------:R-:W-:Y:S01]  /*1220*/  UMOV UR9, 0x400 ;  /* 0x0000040000097882 */ /* 0x000fe20000000000 */
[----:B------:R-:W-:Y:S02]  /*1230*/  UPLOP3.LUT UP0, UPT, UPT, UPT, UPT, 0x40, 0x0 ;  /* 0x000000000000789c */ /* 0x000fe40003f0e870 */
[----:B------:R-:W-:-:S04]  /*1240*/  ULOP3.LUT UR8, UR8, 0x7fffe, URZ, 0xc0, !UPT ;  /* 0x0007fffe08087892 */ /* 0x000fc8000f8ec03f */
[----:B------:R-:W-:Y:S02]  /*1250*/  UIADD3 UR8, UR7, -UR8, URZ ;  /* 0x8000000807087290 */ /* 0x000fe4000fffe03f */
[----:B0-----:R-:W-:-:S04]  /*1260*/  ULEA UR9, UR10, UR9, 0x18 ;  /* 0x000000090a097291 */ /* 0x001fc8000f8ec03f */
[----:B------:R-:W-:-:S03]  /*1270*/  ULEA UR8, UR8, UR9, 0xd ;  /* 0x0000000908087291 */ /* 0x000fc6000f8e683f */
[----:B------:R-:W-:Y:S01]  /*1280*/  UMOV UR9, UR5 ;  /* 0x0000000500097c82 */ /* 0x000fe20008000000 */
[----:B------:R-:W-:-:S04]  /*1290*/  UIADD3 UR8, UR8, 0x100, URZ ;  /* 0x0000010008087890 */ /* 0x000fc8000fffe03f */
[----:B------:R-:W-:-:S03]  /*12a0*/  USHF.R.U32.HI UR7, URZ, 0x4, UR8 ;  /* 0x000000043f077899 */ /* 0x000fc60008011608 */
[----:B------:R-:W-:Y:S01]  /*12b0*/  UMOV UR8, UR5 ;  /* 0x0000000500087c82 */ /* 0x000fe20008000000 */
[----:B------:R-:W-:-:S12]  /*12c0*/  ULOP3.LUT UR7, UR7, 0x3fff, URZ, 0xc0, !UPT ;  /* 0x00003fff07077892 */ /* 0x000fd8000f8ec03f */
.L_x_20:
[----:B------:R-:W-:-:S13]  /*12d0*/  ISETP.NE.AND P1, PT, R150, 0x3, PT ;  /* 0x000000039600780c */ /* 0x000fda0003f25270 */
[----:B01----:R-:W-:Y:S05]  /*12e0*/  @!P1 BRA `(.L_x_14) ;  /* 0x0000000000049947 */ /* 0x003fea0003800000 */
[----:B------:R-:W-:Y:S01]  /*12f0*/  BPT.TRAP 0x1 ;  /* 0x000000040000795c */ /* 0x000fe20000300000 */
.L_x_14:
[----:B------:R-:W0:Y:S01]  /*1300*/  S2UR UR11, SR_CgaCtaId ;  /* 0x00000000000b79c3 */ /* 0x000e220000008800 */
[----:B------:R-:W-:Y:S01]  /*1310*/  UMOV UR10, 0x400 ;  /* 0x00000400000a7882 */ /* 0x000fe20000000000 */
[----:B------:R-:W-:Y:S01]  /*1320*/  SHF.L.U32 R11, R15, 0x1f, RZ ;  /* 0x0000001f0f0b7819 */ /* 0x000fe200000006ff */
[----:B0-----:R-:W-:-:S04]  /*1330*/  ULEA UR10, UR11, UR10, 0x18 ;  /* 0x0000000a0b0a7291 */ /* 0x001fc8000f8ec03f */
[----:B------:R-:W-:-:S09]  /*1340*/  ULEA UR11, UR8, UR10, 0x3 ;  /* 0x0000000a080b7291 */ /* 0x000fd2000f8e183f */
[----:B------:R0:W1:Y:S01]  /*1350*/  SYNCS.PHASECHK.TRANS64.TRYWAIT P0, [UR11], R11 ;  /* 0x0000000bff0075a7 */ /* 0x000062000800014b */
[----:B------:R-:W-:Y:S05]  /*1360*/  @!P1 BRA `(.L_x_15) ;  /* 0x0000000000049947 */ /* 0x000fea0003800000 */
[----:B------:R-:W-:Y:S01]  /*1370*/  BPT.TRAP 0x1 ;  /* 0x000000040000795c */ /* 0x000fe20000300000 */
.L_x_15:
[C---:B------:R-:W-:Y:S02]  /*1380*/  IMAD.SHL.U32 R9, R4.reuse, 0x40, RZ ;  /* 0x0000004004097824 */ /* 0x040fe400078e00ff */
[C---:B------:R-:W-:Y:S02]  /*1390*/  IMAD.SHL.U32 R10, R4.reuse, 0x400, RZ ;  /* 0x00000400040a7824 */ /* 0x040fe400078e00ff */
[----:B------:R-:W-:Y:S01]  /*13a0*/  IMAD.SHL.U32 R14, R4, 0x20, RZ ;  /* 0x00000020040e7824 */ /* 0x000fe200078e00ff */
[----:B------:R-:W-:-:S04]  /*13b0*/  LOP3.LUT R9, R9, 0x3800, RZ, 0xc0, !PT ;  /* 0x0000380009097812 */ /* 0x000fc800078ec0ff */
[----:B------:R-:W-:Y:S01]  /*13c0*/  LOP3.LUT R9, R9, 0x400, R10, 0xf8, !PT ;  /* 0x0000040009097812 */ /* 0x000fe200078ef80a */
[----:B------:R-:W-:-:S03]  /*13d0*/  IMAD.U32 R10, RZ, RZ, UR8 ;  /* 0x00000008ff0a7e24 */ /* 0x000fc6000f8e00ff */
[----:B------:R-:W-:-:S04]  /*13e0*/  LOP3.LUT R9, R9, 0x380, R14, 0xf8, !PT ;  /* 0x0000038009097812 */ /* 0x000fc800078ef80e */
[----:B------:R-:W-:-:S05]  /*13f0*/  SHF.R.U32.HI R9, RZ, 0x3, R9 ;  /* 0x00000003ff097819 */ /* 0x000fca0000011609 */
[----:B------:R-:W-:Y:S01]  /*1400*/  IMAD R9, R10, 0x1000, R9 ;  /* 0x000010000a097824 */ /* 0x000fe200078e0209 */
[----:B-1----:R-:W-:Y:S06]  /*1410*/  @P0 BRA `(.L_x_16) ;  /* 0x0000000000080947 */ /* 0x002fec0003800000 */
[----:B------:R-:W1:Y:S02]  /*1420*/  SYNCS.PHASECHK.TRANS64.TRYWAIT P0, [UR11], R11 ;  /* 0x0000000bff0075a7 */ /* 0x000e64000800014b */
[----:B-1----:R-:W-:Y:S05]  /*1430*/  @!P0 BRA `(.L_x_17) ;  /* 0x0000006c00888947 */ /* 0x002fea0003800000 */
.L_x_16:
[----:B------:R-:W-:Y:S01]  /*1440*/  LDS.128 R88, [R9+UR10+0x30100] ;  /* 0x0301000a09587984 */ /* 0x000fe20008000c00 */
[----:B------:R-:W-:Y:S02]  /*1450*/  UIADD3 UR11, UR10, 0x20100, URZ ;  /* 0x000201000a0b7890 */ /* 0x000fe4000fffe03f */
[----:B------:R-:W-:Y:S01]  /*1460*/  ULOP3.LUT UR18, UR7, 0x10000, URZ, 0xfc, !UPT ;  /* 0x0001000007127892 */ /* 0x000fe2000f8efc3f */
[----:B------:R-:W4:Y:S01]  /*1470*/  LDS.128 R92, [R9+UR10+0x30900] ;  /* 0x0309000a095c7984 */ /* 0x000f220008000c00 */
[----:B------:R-:W-:Y:S02]  /*1480*/  USHF.R.U32.HI UR11, URZ, 0x4, UR11 ;  /* 0x000000043f0b7899 */ /* 0x000fe4000801160b */
[----:B------:R-:W-:Y:S02]  /*1490*/  ULEA UR18, UR8, UR18, 0xb ;  /* 0x0000001208127291 */ /* 0x000fe4000f8e583f */
[----:B------:R-:W-:Y:S01]  /*14a0*/  ULOP3.LUT UR11, UR11, 0x3fff, URZ, 0xc0, !UPT ;  /* 0x00003fff0b0b7892 */ /* 0x000fe2000f8ec03f */
[----:B------:R-:W-:Y:S01]  /*14b0*/  UMOV UR13, 0x40000040 ;  /* 0x40000040000d7882 */ /* 0x000fe20000000000 */
[----:B------:R-:W-:-:S02]  /*14c0*/  UMOV UR15, 0x40000040 ;  /* 0x40000040000f7882 */ /* 0x000fc40000000000 */
[----:B------:R-:W-:Y:S01]  /*14d0*/  ULOP3.LUT UR11, UR11, 0x10000, URZ, 0xfc, !UPT ;  /* 0x000100000b0b7892 */ /* 0x000fe2000f8efc3f */
[----:B------:R-:W-:-:S03]  /*14e0*/  UMOV UR12, UR18 ;  /* 0x00000012000c7c82 */ /* 0x000fc60008000000 */
[----:B------:R-:W-:-:S07]  /*14f0*/  ULEA UR11, UR8, UR11, 0xa ;  /* 0x0000000b080b7291 */ /* 0x000fce000f8e503f */
[----:B------:R-:W-:Y:S01]  /*1500*/  UMOV UR14, UR11 ;  /* 0x0000000b000e7c82 */ /* 0x000fe20008000000 */
[----:B----4-:R-:W-:-:S06]  /*1510*/  WARPGROUP.ARRIVE ;  /* 0x00000000000079c5 */ /* 0x010fcc0000000000 */
[----:B------:R-:W-:Y:S01]  /*1520*/  HGMMA.SP.64x64x32.F32.BF16 R56, gdesc[UR12], R56, UP0, R88, 0x0 ;  /* 0x08e058000c3879f0 */ /* 0x000fe2000bf01a38 */
[----:B------:R-:W-:Y:S01]  /*1530*/  UIADD3 UR12, UR18, 0x400, URZ ;  /* 0x00000400120c7890 */ /* 0x000fe2000fffe03f */
[----:B------:R-:W-:-:S08]  /*1540*/  UMOV UR13, 0x40000040 ;  /* 0x40000040000d7882 */ /* 0x000fd00000000000 */
[----:B------:R-:W-:Y:S01]  /*1550*/  HGMMA.SP.64x64x32.F32.BF16 R24, gdesc[UR12], R24, UP0, R92, 0x0 ;  /* 0x08e05c000c1879f0 */ /* 0x000fe2000bf01a18 */
[----:B------:R-:W-:Y:S02]  /*1560*/  UIADD3 UR12, UR18, 0x2, URZ ;  /* 0x00000002120c7890 */ /* 0x000fe4000fffe03f */
[----:B------:R-:W-:Y:S01]  /*1570*/  UIADD3 UR14, UR11, 0x4, URZ ;  /* 0x000000040b0e7890 */ /* 0x000fe2000fffe03f */
[----:B------:R-:W-:Y:S01]  /*1580*/  UMOV UR13, 0x40000040 ;  /* 0x40000040000d7882 */ /* 0x000fe20000000000 */
[----:B------:R-:W-:-:S07]  /*1590*/  UMOV UR15, 0x40000040 ;  /* 0x40000040000f7882 */ /* 0x000fce0000000000 */
[----:B------:R-:W-:Y:S01]  /*15a0*/  HGMMA.SP.64x64x32.F32.BF16 R56, gdesc[UR12], R56, R89, 0x0 ;  /* 0x08e059000c3879f0 */ /* 0x000fe20008701a38 */
[----:B------:R-:W-:Y:S01]  /*15b0*/  UIADD3 UR12, UR18, 0x402, URZ ;  /* 0x00000402120c7890 */ /* 0x000fe2000fffe03f */
[----:B------:R-:W-:-:S08]  /*15c0*/  UMOV UR13, 0x40000040 ;  /* 0x40000040000d7882 */ /* 0x000fd00000000000 */
[----:B------:R-:W-:Y:S01]  /*15d0*/  HGMMA.SP.64x64x32.F32.BF16 R24, gdesc[UR12], R24, R93, 0x0 ;  /* 0x08e05d000c1879f0 */ /* 0x000fe20008701a18 */
        /* <DEDUP_REMOVED lines=15> */
[----:B------:R-:W-:Y:S03]  /*16d0*/  HGMMA.SP.64x64x32.F32.BF16 R24, gdesc[UR12], R24, R95, 0x0, gsb0 ;  /* 0x08e05f000c1879f0 */ /* 0x000fe60008001a18 */
[----:B------:R-:W-:Y:S02]  /*16e0*/  WARPGROUP.DEPBAR.LE gsb0, 0x0 ;  /* 0x00008000000079c5 */ /* 0x000fe40000010000 */
[----:B------:R-:W-:Y:S05]  /*16f0*/  @!P1 BRA `(.L_x_18) ;  /* 0x0000000000049947 */ /* 0x000fea0003800000 */
[----:B------:R-:W-:Y:S01]  /*1700*/  BPT.TRAP 0x1 ;  /* 0x000000040000795c */ /* 0x000fe20000300000 */
.L_x_18:
[----:B------:R-:W-:Y:S01]  /*1710*/  ULEA UR10, UR9, UR10, 0x3 ;  /* 0x0000000a090a7291 */ /* 0x000fe2000f8e183f */
[----:B------:R-:W-:-:S03]  /*1720*/  ISETP.GT.U32.AND P0, PT, R5, 0x1, PT ;  /* 0x000000010500780c */ /* 0x000fc60003f04070 */
[----:B------:R-:W-:-:S04]  /*1730*/  UIADD3 UR10, UR10, 0x20, URZ ;  /* 0x000000200a0a7890 */ /* 0x000fc8000fffe03f */
[----:B------:R-:W-:-:S09]  /*1740*/  UPRMT UR10, URZ, 0x654, UR10 ;  /* 0x000006543f0a7896 */ /* 0x000fd2000800000a */
[----:B------:R-:W-:Y:S01]  /*1750*/  SYNCS.ARRIVE.TRANS64.RED.A1T0 RZ, [UR10], RZ ;  /* 0x000000ffffff79a7 */ /* 0x000fe2000810040a */
[----:B------:R-:W-:Y:S05]  /*1760*/  @P0 BRA `(.L_x_19) ;  /* 0x0000000000040947 */ /* 0x000fea0003800000 */
[----:B------:R-:W-:Y:S01]  /*1770*/  BPT.TRAP 0x1 ;  /* 0x000000040000795c */ /* 0x000fe20000300000 */
.L_x_19:
[----:B------:R-:W-:Y:S01]  /*1780*/  UIADD3 UR8, UR8, 0x1, URZ ;  /* 0x0000000108087890 */ /* 0x000fe2000fffe03f */
[C---:B------:R-:W-:Y:S01]  /*1790*/  ISETP.GT.AND P0, PT, R8.reuse, 0x1, PT ;  /* 0x000000010800780c */ /* 0x040fe20003f04270 */
[----:B------:R-:W-:Y:S01]  /*17a0*/  UIADD3 UR9, UR9, 0x1, URZ ;  /* 0x0000000109097890 */ /* 0x000fe2000fffe03f */
[----:B------:R-:W-:Y:S01]  /*17b0*/  VIADD R8, R8, 0xffffffff ;  /* 0xffffffff08087836 */ /* 0x000fe20000000000 */
[----:B------:R-:W-:Y:S02]  /*17c0*/  UISETP.NE.AND UP0, UPT, UR8, 0x4, UPT ;  /* 0x000000040800788c */ /* 0x000fe4000bf05270 */
[----:B------:R-:W-:Y:S02]  /*17d0*/  UISETP.NE.AND UP1, UPT, UR9, 0x4, UPT ;  /* 0x000000040900788c */ /* 0x000fe4000bf25270 */
[----:B------:R-:W-:Y:S02]  /*17e0*/  USEL UR10, URZ, 0x1, UP0 ;  /* 0x000000013f0a7887 */ /* 0x000fe40008000000 */
[----:B------:R-:W-:-:S02]  /*17f0*/  USEL UR8, UR8, URZ, UP0 ;  /* 0x0000003f08087287 */ /* 0x000fc40008000000 */
[----:B------:R-:W-:Y:S02]  /*1800*/  USEL UR9, UR9, URZ, UP1 ;  /* 0x0000003f09097287 */ /* 0x000fe40008800000 */
[----:B------:R-:W-:Y:S01]  /*1810*/  UPLOP3.LUT UP0, UPT, UPT, UPT, UPT, 0x80, 0x0 ;  /* 0x000000000000789c */ /* 0x000fe20003f0f070 */
[----:B------:R-:W-:Y:S01]  /*1820*/  LOP3.LUT R15, R15, UR10, RZ, 0x3c, !PT ;  /* 0x0000000a0f0f7c12 */ /* 0x000fe2000f8e3cff */
[----:B------:R-:W-:Y:S09]  /*1830*/  @P0 BRA `(.L_x_20) ;  /* 0xfffffff800a40947 */ /* 0x000ff2000383ffff */
.L_x_13:
[----:B------:R-:W-:Y:S01]  /*1840*/  LOP3.LUT R8, R4, 0x60, RZ, 0xc0, !PT ;  /* 0x0000006004087812 */ /* 0x000fe200078ec0ff */
[----:B------:R-:W-:Y:S01]  /*1850*/  UIADD3 UR5, UR6, UR5, URZ ;  /* 0x0000000506057290 */ /* 0x000fe2000fffe03f */
[----:B------:R-:W-:Y:S01]  /*1860*/  SHF.R.U32.HI R9, RZ, 0x2, R4 ;  /* 0x00000002ff097819 */ /* 0x000fe20000011604 */
[----:B------:R-:W-:Y:S01]  /*1870*/  IMAD.SHL.U32 R99, R13, 0x40, RZ ;  /* 0x000000400d637824 */ /* 0x000fe200078e00ff */
[----:B------:R-:W-:Y:S01]  /*1880*/  SHF.R.U32.HI R8, RZ, 0x5, R8 ;  /* 0x00000005ff087819 */ /* 0x000fe20000011608 */
[----:B------:R-:W-:Y:S01]  /*1890*/  USHF.R.U32.HI UR7, URZ, 0x2, UR5 ;  /* 0x000000023f077899 */ /* 0x000fe20008011605 */
[----:B------:R-:W-:Y:S01]  /*18a0*/  LOP3.LUT R9, R9, 0x7, RZ, 0xc0, !PT ;  /* 0x0000000709097812 */ /* 0x000fe200078ec0ff */
[----:B------:R-:W-:Y:S01]  /*18b0*/  ULDC UR10, c[0x0][0x284] ;  /* 0x0000a100000a7ab9 */ /* 0x000fe20000000800 */
[----:B-1----:R-:W-:Y:S01]  /*18c0*/  LOP3.LUT R10, R7, 0x1, RZ, 0xc0, !PT ;  /* 0x00000001070a7812 */ /* 0x002fe200078ec0ff */
[C---:B------:R-:W-:Y:S01]  /*18d0*/  IMAD.SHL.U32 R14, R8.reuse, 0x10, RZ ;  /* 0x00000010080e7824 */ /* 0x040fe200078e00ff */
[----:B------:R-:W-:Y:S01]  /*18e0*/  ULOP3.LUT UR7, UR7, 0x1, URZ, 0xc0, !UPT ;  /* 0x0000000107077892 */ /* 0x000fe2000f8ec03f */
[--C-:B0-----:R-:W-:Y:S01]  /*18f0*/  IMAD R11, R8, -0x10, -R9.reuse ;  /* 0xfffffff0080b7824 */ /* 0x101fe200078e0a09 */
[----:B------:R-:W-:Y:S01]  /*1900*/  SHF.R.U32.HI R8, RZ, 0x1, R4 ;  /* 0x00000001ff087819 */ /* 0x000fe20000011604 */
[----:B------:R-:W-:Y:S01]  /*1910*/  ULDC.64 UR8, c[0x0][0x6d0] ;  /* 0x0001b40000087ab9 */ /* 0x000fe20000000a00 */
[----:B------:R-:W-:Y:S01]  /*1920*/  LOP3.LUT R9, R14, 0xfffffff0, R9, 0xe2, !PT ;  /* 0xfffffff00e097812 */ /* 0x000fe200078ee209 */
[----:B------:R-:W-:Y:S01]  /*1930*/  IMAD R98, R10, -0x40, R11 ;  /* 0xffffffc00a627824 */ /* 0x000fe200078e020b */
[----:B------:R-:W0:Y:S01]  /*1940*/  LDC R14, c[0x0][0x288] ;  /* 0x0000a200ff0e7b82 */ /* 0x000e220000000800 */
[----:B------:R-:W-:Y:S01]  /*1950*/  IMAD.SHL.U32 R11, R12, 0x100, RZ ;  /* 0x000001000c0b7824 */ /* 0x000fe200078e00ff */
[----:B------:R-:W-:Y:S01]  /*1960*/  LOP3.LUT R8, R9, 0x40, R8, 0xf8, !PT ;  /* 0x0000004009087812 */ /* 0x000fe200078ef808 */
[----:B------:R-:W-:Y:S01]  /*1970*/  UISETP.GT.U32.AND UP0, UPT, UR5, 0x3, UPT ;  /* 0x000000030500788c */ /* 0x000fe2000bf04070 */
[----:B------:R-:W-:Y:S01]  /*1980*/  SHF.R.S32.HI R113, RZ, 0x1f, R6 ;  /* 0x0000001fff717819 */ /* 0x000fe20000011406 */
[----:B------:R-:W-:Y:S01]  /*1990*/  UISETP.NE.U32.AND UP1, UPT, UR7, 0x1, UPT ;  /* 0x000000010700788c */ /* 0x000fe2000bf25070 */
[----:B------:R-:W-:Y:S01]  /*19a0*/  LOP3.LUT R100, R8, R11, RZ, 0xfc, !PT ;  /* 0x0000000b08647212 */ /* 0x000fe200078efcff */
[----:B------:R-:W-:Y:S01]  /*19b0*/  UISETP.LT.U32.AND UP0, UPT, UR6, 0x4, UP0 ;  /* 0x000000040600788c */ /* 0x000fe20008701070 */
[----:B------:R-:W-:Y:S01]  /*19c0*/  LOP3.LUT R10, R4, 0x3, RZ, 0xc0, !PT ;  /* 0x00000003040a7812 */ /* 0x000fe200078ec0ff */
[----:B------:R-:W-:Y:S01]  /*19d0*/  IMAD R9, R113, UR8, RZ ;  /* 0x0000000871097c24 */ /* 0x000fe2000f8e02ff */
[----:B------:R-:W-:Y:S01]  /*19e0*/  SHF.R.S32.HI R101, RZ, 0x1f, R100 ;  /* 0x0000001fff657819 */ /* 0x000fe20000011464 */
[----:B------:R-:W-:Y:S01]  /*19f0*/  UISETP.GT.U32.AND UP1, UPT, UR6, 0x3, !UP1 ;  /* 0x000000030600788c */ /* 0x000fe2000cf24070 */
[----:B------:R-:W-:Y:S01]  /*1a00*/  IADD3 R98, -R11, UR10, R98 ;  /* 0x0000000a0b627c10 */ /* 0x000fe2000fffe162 */
[C---:B------:R-:W-:Y:S01]  /*1a10*/  IMAD R15, R6.reuse, UR9, R9 ;  /* 0x00000009060f7c24 */ /* 0x040fe2000f8e0209 */
[----:B------:R-:W-:Y:S01]  /*1a20*/  ULOP3.LUT UR5, UR5, 0x3, URZ, 0xc0, !UPT ;  /* 0x0000000305057892 */ /* 0x000fe2000f8ec03f */
[----:B------:R-:W-:Y:S01]  /*1a30*/  IMAD.WIDE.U32 R8, R6, UR8, R100 ;  /* 0x0000000806087c25 */ /* 0x000fe2000f8e0064 */
[----:B------:R-:W-:Y:S01]  /*1a40*/  USEL UR8, URZ, 0x1, !UP0 ;  /* 0x000000013f087887 */ /* 0x000fe2000c000000 */
[----:B------:R-:W-:-:S02]  /*1a50*/  WARPGROUP.DEPBAR.LE gsb0, 0x0 ;  /* 0x00008000000079c5 */ /* 0x000fc40000010000 */
[----:B------:R-:W-:Y:S01]  /*1a60*/  USEL UR7, URZ, 0x1, !UP1 ;  /* 0x000000013f077887 */ /* 0x000fe2000c800000 */
[----:B------:R-:W-:-:S03]  /*1a70*/  IMAD.IADD R9, R9, 0x1, R15 ;  /* 0x0000000109097824 */ /* 0x000fc600078e020f */
[----:B------:R-:W-:Y:S01]  /*1a80*/  ULOP3.LUT UR4, UR7, UR4, UR8, 0x96, !UPT ;  /* 0x0000000407047292 */ /* 0x000fe2000f8e9608 */
[----:B0-----:R-:W-:Y:S01]  /*1a90*/  ISETP.GE.AND P0, PT, R99, R14, PT ;  /* 0x0000000e6300720c */ /* 0x001fe20003f06270 */
[----:B------:R-:W-:-:S03]  /*1aa0*/  IMAD R10, R10, -0x2, R14 ;  /* 0xfffffffe0a0a7824 */ /* 0x000fc600078e020e */
[----:B------:R-:W-:Y:S01]  /*1ab0*/  ISETP.GE.OR P0, PT, R11, UR10, P0 ;  /* 0x0000000a0b007c0c */ /* 0x000fe20008706670 */
[----:B------:R-:W-:-:S12]  /*1ac0*/  IMAD.IADD R99, R10, 0x1, -R99 ;  /* 0x000000010a637824 */ /* 0x000fd800078e0a63 */
[----:B------:R-:W-:Y:S05]  /*1ad0*/  @P0 BRA `(.L_x_21) ;  /* 0x0000004800480947 */ /* 0x000fea0003800000 */
[----:B------:R-:W0:Y:S01]  /*1ae0*/  LDC.64 R20, c[0x0][0x6c8] ;  /* 0x0001b200ff147b82 */ /* 0x000e220000000a00 */
[----:B------:R-:W-:Y:S01]  /*1af0*/  IMAD.WIDE R10, R13, 0x40, RZ ;  /* 0x000000400d0a7825 */ /* 0x000fe200078e02ff */
[----:B---3-5:R-:W-:Y:S01]  /*1b00*/  FSETP.NEU.AND P1, PT, R97, RZ, PT ;  /* 0x000000ff6100720b */ /* 0x028fe20003f2d000 */
[----:B------:R-:W-:Y:S01]  /*1b10*/  BSSY B0, `(.L_x_21) ;  /* 0x000048e000007945 */ /* 0x000fe20003800000 */
[----:B------:R-:W-:Y:S01]  /*1b20*/  ISETP.GT.AND P0, PT, R99, RZ, PT ;  /* 0x000000ff6300720c */ /* 0x000fe20003f04270 */
[----:B------:R-:W-:-:S03]  /*1b30*/  IMAD.SHL.U32 R115, R4, 0x2, RZ ;  /* 0x0000000204737824 */ /* 0x000fc600078e00ff */
[----:B------:R-:W-:Y:S02]  /*1b40*/  ISETP.GT.AND P2, PT, R98, RZ, P0 ;  /* 0x000000ff6200720c */ /* 0x000fe40000744270 */
[----:B------:R-:W-:Y:S01]  /*1b50*/  LOP3.LUT R115, R10, 0x6, R115, 0xf8, !PT ;  /* 0x000000060a737812 */ /* 0x000fe200078ef873 */
[----:B0-----:R-:W-:-:S04]  /*1b60*/  IMAD R12, R11, R20, RZ ;  /* 0x000000140b0c7224 */ /* 0x001fc800078e02ff */
[----:B------:R-:W-:-:S04]  /*1b70*/  IMAD.WIDE.U32 R14, R115, R20, R8 ;  /* 0x00000014730e7225 */ /* 0x000fc800078e0008 */
[----:B------:R-:W-:-:S04]  /*1b80*/  IMAD R9, R115, R21, R12 ;  /* 0x0000001573097224 */ /* 0x000fc800078e020c */
[----:B------:R-:W-:Y:S01]  /*1b90*/  IMAD.IADD R13, R15, 0x1, R9 ;  /* 0x000000010f0d7824 */ /* 0x000fe200078e0209 */
[----:B------:R-:W-:Y:S06]  /*1ba0*/  @!P1 BRA `(.L_x_22) ;  /* 0x00000034007c9947 */ /* 0x000fec0003800000 */
[----:B------:R-:W0:Y:S01]  /*1bb0*/  LDC.64 R102, c[0x0][0x6b0] ;  /* 0x0001ac00ff667b82 */ /* 0x000e220000000a00 */
[----:B------:R-:W-:Y:S01]  /*1bc0*/  ULDC.64 UR8, c[0x0][0x6b8] ;  /* 0x0001ae0000087ab9 */ /* 0x000fe20000000a00 */
[----:B------:R-:W-:Y:S01]  /*1bd0*/  ULDC.64 UR10, c[0x0][0x6a8] ;  /* 0x0001aa00000a7ab9 */ /* 0x000fe20000000a00 */
[----:B------:R-:W-:Y:S01]  /*1be0*/  IMAD R113, R113, UR8, RZ ;  /* 0x0000000871717c24 */ /* 0x000fe2000f8e02ff */
[----:B------:R-:W-:Y:S01]  /*1bf0*/  ULDC.64 UR12, c[0x0][0x6c0] ;  /* 0x0001b000000c7ab9 */ /* 0x000fe20000000a00 */
[----:B------:R-:W-:-:S03]  /*1c00*/  IMAD.WIDE.U32 R104, R6, UR8, R100 ;  /* 0x0000000806687c25 */ /* 0x000fc6000f8e0064 */
[----:B------:R-:W1:Y:S01]  /*1c10*/  LDC.64 R16, c[0x0][0x6b0] ;  /* 0x0001ac00ff107b82 */ /* 0x000e620000000a00 */
[----:B------:R-:W-:Y:S02]  /*1c20*/  IMAD R113, R6, UR9, R113 ;  /* 0x0000000906717c24 */ /* 0x000fe4000f8e0271 */
[----:B------:R-:W-:Y:S02]  /*1c30*/  IMAD.MOV.U32 R106, RZ, RZ, R104 ;  /* 0x000000ffff6a7224 */ /* 0x000fe400078e0068 */
[----:B------:R-:W-:Y:S02]  /*1c40*/  IMAD.IADD R107, R105, 0x1, R113 ;  /* 0x00000001696b7824 */ /* 0x000fe400078e0271 */
[-C--:B0-----:R-:W-:Y:S02]  /*1c50*/  IMAD R10, R11, R102.reuse, RZ ;  /* 0x000000660b0a7224 */ /* 0x081fe400078e02ff */
[----:B------:R-:W-:-:S04]  /*1c60*/  IMAD.WIDE.U32 R8, R115, R102, R106 ;  /* 0x0000006673087225 */ /* 0x000fc800078e006a */
[----:B------:R-:W-:Y:S01]  /*1c70*/  IMAD R117, R115, R103, R10 ;  /* 0x0000006773757224 */ /* 0x000fe200078e020a */
[----:B------:R-:W-:-:S03]  /*1c80*/  LEA R10, P1, R8, UR10, 0x2 ;  /* 0x0000000a080a7c11 */ /* 0x000fc6000f8210ff */
[----:B------:R-:W-:-:S05]  /*1c90*/  IMAD.IADD R9, R9, 0x1, R117 ;  /* 0x0000000109097824 */ /* 0x000fca00078e0275 */
[----:B------:R-:W-:-:S05]  /*1ca0*/  LEA.HI.X R11, R8, UR11, R9, 0x2, P1 ;  /* 0x0000000b080b7c11 */ /* 0x000fca00088f1409 */
[----:B------:R0:W3:Y:S01]  /*1cb0*/  @P2 LDG.E.LTC128B R88, desc[UR16][R10.64] ;  /* 0x000000100a582981 */ /* 0x0000e2000c1e1920 */
[C---:B------:R-:W-:Y:S01]  /*1cc0*/  LEA R12, P1, R14.reuse, UR12, 0x2 ;  /* 0x0000000c0e0c7c11 */ /* 0x040fe2000f8210ff */
[-C--:B------:R-:W-:Y:S01]  /*1cd0*/  IMAD.WIDE.U32 R8, R115, R102.reuse, R100 ;  /* 0x0000006673087225 */ /* 0x080fe200078e0064 */
[----:B------:R-:W-:Y:S01]  /*1ce0*/  ISETP.GT.AND P6, PT, R99, 0x1, PT ;  /* 0x000000016300780c */ /* 0x000fe20003fc4270 */
[----:B------:R-:W-:Y:S01]  /*1cf0*/  BSSY B1, `(.L_x_23) ;  /* 0x0000015000017945 */ /* 0x000fe20003800000 */
[----:B------:R-:W-:Y:S01]  /*1d00*/  LEA.HI.X R13, R14, UR13, R13, 0x2, P1 ;  /* 0x0000000d0e0d7c11 */ /* 0x000fe200088f140d */
[----:B-1----:R-:W-:Y:S01]  /*1d10*/  IMAD.WIDE.U32 R22, R115, R102, R16 ;  /* 0x0000006673167225 */ /* 0x002fe200078e0010 */
[----:B------:R-:W-:Y:S02]  /*1d20*/  ISETP.GT.AND P1, PT, R98, RZ, P6 ;  /* 0x000000ff6200720c */ /* 0x000fe40003724270 */
[----:B------:R-:W-:Y:S01]  /*1d30*/  LOP3.LUT R130, R130, 0xfffffffd, RZ, 0xc0, !PT ;  /* 0xfffffffd82827812 */ /* 0x000fe200078ec0ff */
[C---:B------:R-:W-:Y:S01]  /*1d40*/  IMAD.IADD R15, R117.reuse, 0x1, R9 ;  /* 0x00000001750f7824 */ /* 0x040fe200078e0209 */
[----:B------:R-:W-:Y:S01]  /*1d50*/  IADD3 R9, P3, R104, R22, RZ ;  /* 0x0000001668097210 */ /* 0x000fe20007f7e0ff */
[----:B------:R-:W-:-:S02]  /*1d60*/  IMAD.IADD R91, R117, 0x1, R23 ;  /* 0x00000001755b7824 */ /* 0x000fc400078e0217 */
[----:B------:R-:W-:Y:S01]  /*1d70*/  IMAD.MOV.U32 R14, RZ, RZ, R8 ;  /* 0x000000ffff0e7224 */ /* 0x000fe200078e0008 */
[----:B------:R-:W-:Y:S01]  /*1d80*/  LEA R8, P4, R9, UR10, 0x2 ;  /* 0x0000000a09087c11 */ /* 0x000fe2000f8810ff */
[----:B0-----:R-:W-:Y:S01]  /*1d90*/  IMAD.X R10, R91, 0x1, R107, P3 ;  /* 0x000000015b0a7824 */ /* 0x001fe200018e066b */
[----:B------:R-:W-:Y:S01]  /*1da0*/  @P6 LOP3.LUT R130, R130, 0x2, RZ, 0xfc, !PT ;  /* 0x0000000282826812 */ /* 0x000fe200078efcff */
[----:B------:R-:W-:-:S03]  /*1db0*/  IMAD.WIDE.U32 R14, R6, UR8, R14 ;  /* 0x00000008060e7c25 */ /* 0x000fc6000f8e000e */
[----:B------:R-:W-:Y:S01]  /*1dc0*/  LEA.HI.X R9, R9, UR11, R10, 0x2, P4 ;  /* 0x0000000b09097c11 */ /* 0x000fe2000a0f140a */
[----:B------:R-:W-:Y:S02]  /*1dd0*/  IMAD.IADD R11, R113, 0x1, R15 ;  /* 0x00000001710b7824 */ /* 0x000fe400078e020f */
[----:B---3--:R-:W-:-:S04]  /*1de0*/  FMUL R19, R88, R97 ;  /* 0x0000006158137220 */ /* 0x008fc80000400000 */
[----:B--2---:R-:W-:-:S05]  /*1df0*/  FFMA R89, R56, R96, R19 ;  /* 0x0000006038597223 */ /* 0x004fca0000000013 */
[----:B------:R0:W-:Y:S01]  /*1e00*/  @P2 STG.E desc[UR16][R12.64], R89 ;  /* 0x000000590c002986 */ /* 0x0001e2000c101910 */
[----:B------:R-:W-:Y:S01]  /*1e10*/  IADD3 R18, P2, R100, R22, RZ ;  /* 0x0000001664127210 */ /* 0x000fe20007f5e0ff */
[----:B------:R-:W-:-:S12]  /*1e20*/  @!P1 BRA `(.L_x_24) ;  /* 0x0000000000049947 */ /* 0x000fd80003800000 */
[----:B------:R1:W5:Y:S02]  /*1e30*/  LDG.E.LTC128B R88, desc[UR16][R8.64] ;  /* 0x0000001008587981 */ /* 0x000364000c1e1920 */
.L_x_24:
[----:B------:R-:W-:Y:S05]  /*1e40*/  BSYNC B1 ;  /* 0x0000000000017941 */ /* 0x000fea0003800000 */
.L_x_23:
[----:B-----5:R-:W-:Y:S01]  /*1e50*/  FMUL R56, R88, R97 ;  /* 0x0000006158387220 */ /* 0x020fe20000400000 */
[----:B-1----:R-:W-:Y:S01]  /*1e60*/  LEA R8, P3, R20, R12, 0x2 ;  /* 0x0000000c14087211 */ /* 0x002fe200078610ff */
[----:B------:R-:W-:Y:S01]  /*1e70*/  IMAD.X R19, R101, 0x1, R91, P2 ;  /* 0x0000000165137824 */ /* 0x000fe200010e065b */
[----:B------:R-:W-:Y:S01]  /*1e80*/  ISETP.GT.AND P2, PT, R98, 0x8, P0 ;  /* 0x000000086200780c */ /* 0x000fe20000744270 */
[----:B------:R-:W-:Y:S01]  /*1e90*/  FFMA R15, R57, R96, R56 ;  /* 0x00000060390f7223 */ /* 0x000fe20000000038 */
[----:B------:R-:W-:Y:S01]  /*1ea0*/  LEA.HI.X R9, R20, R13, R21, 0x2, P3 ;  /* 0x0000000d14097211 */ /* 0x000fe200018f1415 */
[----:B------:R-:W-:Y:S01]  /*1eb0*/  IMAD.WIDE.U32 R18, R6, UR8, R18 ;  /* 0x0000000806127c25 */ /* 0x000fe2000f8e0012 */
[C---:B------:R-:W-:Y:S01]  /*1ec0*/  LEA R10, P4, R14.reuse, UR10, 0x2 ;  /* 0x0000000a0e0a7c11 */ /* 0x040fe2000f8810ff */
[----:B------:R-:W-:Y:S02]  /*1ed0*/  BSSY B1, `(.L_x_25) ;  /* 0x0000008000017945 */ /* 0x000fe40003800000 */
[----:B------:R1:W-:Y:S01]  /*1ee0*/  @P1 STG.E desc[UR16][R8.64], R15 ;  /* 0x0000000f08001986 */ /* 0x0003e2000c101910 */
[----:B------:R-:W-:Y:S01]  /*1ef0*/  LEA.HI.X R11, R14, UR11, R11, 0x2, P4 ;  /* 0x0000000b0e0b7c11 */ /* 0x000fe2000a0f140b */
[----:B------:R-:W-:-:S02]  /*1f00*/  IMAD.MOV.U32 R23, RZ, RZ, R91 ;  /* 0x000000ffff177224 */ /* 0x000fc400078e005b */
[----:B------:R-:W-:Y:S02]  /*1f10*/  IMAD R108, R103, 0x7, RZ ;  /* 0x00000007676c7824 */ /* 0x000fe400078e02ff */
[----:B------:R-:W-:Y:S01]  /*1f20*/  IMAD.IADD R57, R113, 0x1, R19 ;  /* 0x0000000171397824 */ /* 0x000fe200078e0213 */
[----:B------:R-:W-:Y:S06]  /*1f30*/  @!P2 BRA `(.L_x_26) ;  /* 0x000000000004a947 */ /* 0x000fec0003800000 */
[----:B------:R2:W5:Y:S02]  /*1f40*/  LDG.E.LTC128B R88, desc[UR16][R10.64+0x20] ;  /* 0x000020100a587981 */ /* 0x000564000c1e1920 */
.L_x_26:
[----:B------:R-:W-:Y:S05]  /*1f50*/  BSYNC B1 ;  /* 0x0000000000017941 */ /* 0x000fea0003800000 */
.L_x_25:
[----:B------:R-:W-:Y:S01]  /*1f60*/  ISETP.GT.AND P3, PT, R98, 0x8, P6 ;  /* 0x000000086200780c */ /* 0x000fe20003764270 */
[----:B-1---5:R-:W-:Y:S01]  /*1f70*/  FMUL R15, R88, R97 ;  /* 0x00000061580f7220 */ /* 0x022fe20000400000 */
[----:B------:R-:W-:Y:S01]  /*1f80*/  ISETP.GT.AND P5, PT, R99, 0x8, PT ;  /* 0x000000086300780c */ /* 0x000fe20003fa4270 */
[----:B------:R-:W-:Y:S01]  /*1f90*/  IMAD.WIDE.U32 R22, R102, 0x7, R22 ;  /* 0x0000000766167825 */ /* 0x000fe200078e0016 */
[----:B------:R-:W-:-:S03]  /*1fa0*/  LEA R14, P1, R18, UR10, 0x2 ;  /* 0x0000000a120e7c11 */ /* 0x000fc6000f8210ff */
[----:B0-----:R-:W-:Y:S01]  /*1fb0*/  FFMA R89, R58, R96, R15 ;  /* 0x000000603a597223 */ /* 0x001fe2000000000f */
[----:B------:R-:W-:Y:S01]  /*1fc0*/  LOP3.LUT R130, R130, 0xfffffffb, RZ, 0xc0, !PT ;  /* 0xfffffffb82827812 */ /* 0x000fe200078ec0ff */
[----:B------:R-:W-:Y:S01]  /*1fd0*/  BSSY B1, `(.L_x_27) ;  /* 0x000000b000017945 */ /* 0x000fe20003800000 */
[----:B------:R-:W-:Y:S01]  /*1fe0*/  LEA.HI.X R15, R18, UR11, R57, 0x2, P1 ;  /* 0x0000000b120f7c11 */ /* 0x000fe200088f1439 */
[----:B------:R-:W-:Y:S01]  /*1ff0*/  IMAD.IADD R57, R23, 0x1, R108 ;  /* 0x0000000117397824 */ /* 0x000fe200078e026c */
[----:B------:R-:W-:Y:S01]  /*2000*/  IADD3 R19, P1, R104, R22, RZ ;  /* 0x0000001668137210 */ /* 0x000fe20007f3e0ff */
[----:B------:R0:W-:Y:S01]  /*2010*/  @P2 STG.E desc[UR16][R12.64+0x20], R89 ;  /* 0x000020590c002986 */ /* 0x0001e2000c101910 */
[----:B------:R-:W-:-:S03]  /*2020*/  ISETP.GT.AND P2, PT, R98, RZ, P5 ;  /* 0x000000ff6200720c */ /* 0x000fc60002f44270 */
[----:B------:R-:W-:Y:S01]  /*2030*/  IMAD.X R58, R57, 0x1, R107, P1 ;  /* 0x00000001393a7824 */ /* 0x000fe200008e066b */
[----:B------:R-:W-:Y:S02]  /*2040*/  @P5 LOP3.LUT R130, R130, 0x4, RZ, 0xfc, !PT ;  /* 0x0000000482825812 */ /* 0x000fe400078efcff */
[----:B------:R-:W-:Y:S01]  /*2050*/  LEA R18, P1, R19, UR10, 0x2 ;  /* 0x0000000a13127c11 */ /* 0x000fe2000f8210ff */
[----:B------:R-:W-:-:S12]  /*2060*/  @!P3 BRA `(.L_x_28) ;  /* 0x000000000004b947 */ /* 0x000fd80003800000 */
[----:B------:R1:W5:Y:S02]  /*2070*/  LDG.E.LTC128B R88, desc[UR16][R14.64+0x20] ;  /* 0x000020100e587981 */ /* 0x000364000c1e1920 */
.L_x_28:
[----:B------:R-:W-:Y:S05]  /*2080*/  BSYNC B1 ;  /* 0x0000000000017941 */ /* 0x000fea0003800000 */
.L_x_27:
[----:B-----5:R-:W-:Y:S01]  /*2090*/  FMUL R56, R88, R97 ;  /* 0x0000006158387220 */ /* 0x020fe20000400000 */
[----:B------:R-:W-:Y:S01]  /*20a0*/  IMAD.MOV.U32 R116, RZ, RZ, R88 ;  /* 0x000000ffff747224 */ /* 0x000fe200078e0058 */
[----:B------:R-:W-:Y:S02]  /*20b0*/  LEA.HI.X R19, R19, UR11, R58, 0x2, P1 ;  /* 0x0000000b13137c11 */ /* 0x000fe400088f143a */
[----:B------:R-:W-:-:S05]  /*20c0*/  FFMA R59, R59, R96, R56 ;  /* 0x000000603b3b7223 */ /* 0x000fca0000000038 */
[----:B------:R3:W-:Y:S04]  /*20d0*/  @P3 STG.E desc[UR16][R8.64+0x20], R59 ;  /* 0x0000203b08003986 */ /* 0x0007e8000c101910 */
[----:B------:R4:W3:Y:S01]  /*20e0*/  @P2 LDG.E.LTC128B R116, desc[UR16][R18.64] ;  /* 0x0000001012742981 */ /* 0x0008e2000c1e1920 */
[----:B------:R-:W-:Y:S01]  /*20f0*/  IADD3 R22, P1, R22, R102, RZ ;  /* 0x0000006616167210 */ /* 0x000fe20007f3e0ff */
[----:B------:R-:W-:Y:S01]  /*2100*/  IMAD.WIDE.U32 R136, R20, 0x1c, R8 ;  /* 0x0000001c14887825 */ /* 0x000fe200078e0008 */
[----:B------:R-:W-:-:S03]  /*2110*/  ISETP.GT.AND P4, PT, R99, 0x9, PT ;  /* 0x000000096300780c */ /* 0x000fc60003f84270 */
[----:B------:R-:W-:Y:S02]  /*2120*/  IMAD.X R23, R57, 0x1, R103, P1 ;  /* 0x0000000139177824 */ /* 0x000fe400008e0667 */
[----:B------:R-:W-:-:S04]  /*2130*/  IMAD.WIDE.U32 R138, R102, 0x7, R22 ;  /* 0x00000007668a7825 */ /* 0x000fc800078e0016 */
[----:B------:R-:W-:Y:S01]  /*2140*/  IMAD.IADD R140, R108, 0x1, R139 ;  /* 0x000000016c8c7824 */ /* 0x000fe200078e028b */
[----:B------:R-:W-:Y:S01]  /*2150*/  IADD3 R56, P1, R138, R102, RZ ;  /* 0x000000668a387210 */ /* 0x000fe20007f3e0ff */
[----:B----4-:R-:W-:-:S04]  /*2160*/  IMAD R19, R21, 0x1c, RZ ;  /* 0x0000001c15137824 */ /* 0x010fc800078e02ff */
[----:B------:R-:W-:Y:S02]  /*2170*/  IMAD.X R57, R140, 0x1, R103, P1 ;  /* 0x000000018c397824 */ /* 0x000fe400008e0667 */
[----:B------:R-:W-:Y:S02]  /*2180*/  IMAD.IADD R19, R137, 0x1, R19 ;  /* 0x0000000189137824 */ /* 0x000fe400078e0213 */
[----:B------:R-:W-:-:S04]  /*2190*/  IMAD.WIDE.U32 R90, R102, 0x7, R56 ;  /* 0x00000007665a7825 */ /* 0x000fc800078e0038 */
[----:B------:R-:W-:Y:S01]  /*21a0*/  IMAD.IADD R142, R108, 0x1, R91 ;  /* 0x000000016c8e7824 */ /* 0x000fe200078e025b */
[----:B------:R-:W-:-:S05]  /*21b0*/  IADD3 R88, P1, R90, R102, RZ ;  /* 0x000000665a587210 */ /* 0x000fca0007f3e0ff */
[----:B0-----:R-:W-:Y:S02]  /*21c0*/  IMAD.X R89, R142, 0x1, R103, P1 ;  /* 0x000000018e597824 */ /* 0x001fe400008e0667 */
[----:B------:R-:W-:-:S04]  /*21d0*/  IMAD.WIDE.U32 R94, R102, 0x7, R88 ;  /* 0x00000007665e7825 */ /* 0x000fc800078e0058 */
[----:B------:R-:W-:Y:S01]  /*21e0*/  IMAD.IADD R132, R108, 0x1, R95 ;  /* 0x000000016c847824 */ /* 0x000fe200078e025f */
[----:B------:R-:W-:-:S05]  /*21f0*/  IADD3 R92, P1, R94, R102, RZ ;  /* 0x000000665e5c7210 */ /* 0x000fca0007f3e0ff */
[----:B------:R-:W-:Y:S02]  /*2200*/  IMAD.X R93, R132, 0x1, R103, P1 ;  /* 0x00000001845d7824 */ /* 0x000fe400008e0667 */
[----:B------:R-:W-:-:S04]  /*2210*/  IMAD.WIDE.U32 R126, R102, 0x7, R92 ;  /* 0x00000007667e7825 */ /* 0x000fc800078e005c */
[----:B------:R-:W-:Y:S01]  /*2220*/  IMAD.IADD R114, R108, 0x1, R127 ;  /* 0x000000016c727824 */ /* 0x000fe200078e027f */
[----:B------:R-:W-:-:S05]  /*2230*/  IADD3 R124, P1, R126, R102, RZ ;  /* 0x000000667e7c7210 */ /* 0x000fca0007f3e0ff */
[----:B------:R-:W-:Y:S02]  /*2240*/  IMAD.X R125, R114, 0x1, R103, P1 ;  /* 0x00000001727d7824 */ /* 0x000fe400008e0667 */
[----:B------:R-:W-:-:S04]  /*2250*/  IMAD.WIDE.U32 R122, R102, 0x7, R124 ;  /* 0x00000007667a7825 */ /* 0x000fc800078e007c */
[----:B------:R-:W-:Y:S01]  /*2260*/  IMAD.IADD R112, R108, 0x1, R123 ;  /* 0x000000016c707824 */ /* 0x000fe200078e027b */
[----:B------:R-:W-:-:S05]  /*2270*/  IADD3 R120, P1, R122, R102, RZ ;  /* 0x000000667a787210 */ /* 0x000fca0007f3e0ff */
[----:B------:R-:W-:Y:S01]  /*2280*/  IMAD.X R121, R112, 0x1, R103, P1 ;  /* 0x0000000170797824 */ /* 0x000fe200008e0667 */
[----:B------:R-:W-:Y:S01]  /*2290*/  IADD3 R18, P1, R22, R104, RZ ;  /* 0x0000006816127210 */ /* 0x000fe20007f3e0ff */
[----:B------:R-:W-:-:S04]  /*22a0*/  IMAD.WIDE.U32 R118, R102, 0x7, R120 ;  /* 0x0000000766767825 */ /* 0x000fc800078e0078 */
[----:B------:R-:W-:Y:S01]  /*22b0*/  IMAD.X R23, R23, 0x1, R107, P1 ;  /* 0x0000000117177824 */ /* 0x000fe200008e066b */
[----:B------:R-:W-:Y:S01]  /*22c0*/  IADD3 R131, P1, P3, R104, R102, R118 ;  /* 0x0000006668837210 */ /* 0x000fe20007b3e076 */
[----:B------:R-:W-:-:S05]  /*22d0*/  IMAD.IADD R133, R108, 0x1, R119 ;  /* 0x000000016c857824 */ /* 0x000fca00078e0277 */
[----:B------:R-:W-:Y:S02]  /*22e0*/  IADD3.X R110, R107, R103, R133, P1, P3 ;  /* 0x000000676b6e7210 */ /* 0x000fe40000fe6485 */
[----:B------:R-:W-:-:S04]  /*22f0*/  LEA R22, P1, R18, UR10, 0x2 ;  /* 0x0000000a12167c11 */ /* 0x000fc8000f8210ff */
[----:B------:R-:W-:Y:S01]  /*2300*/  LEA.HI.X R23, R18, UR11, R23, 0x2, P1 ;  /* 0x0000000b12177c11 */ /* 0x000fe200088f1417 */
[----:B------:R-:W-:Y:S01]  /*2310*/  IMAD.MOV.U32 R18, RZ, RZ, R136 ;  /* 0x000000ffff127224 */ /* 0x000fe200078e0088 */
[----:B------:R-:W-:Y:S01]  /*2320*/  ISETP.GT.AND P1, PT, R98, RZ, P4 ;  /* 0x000000ff6200720c */ /* 0x000fe20002724270 */
[----:B---3--:R-:W-:-:S04]  /*2330*/  FMUL R59, R116, R97 ;  /* 0x00000061743b7220 */ /* 0x008fc80000400000 */
[----:B------:R-:W-:-:S05]  /*2340*/  FFMA R109, R60, R96, R59 ;  /* 0x000000603c6d7223 */ /* 0x000fca000000003b */
[----:B------:R0:W-:Y:S04]  /*2350*/  @P2 STG.E desc[UR16][R18.64], R109 ;  /* 0x0000006d12002986 */ /* 0x0001e8000c101910 */
[----:B------:R-:W3:Y:S01]  /*2360*/  @P1 LDG.E.LTC128B R116, desc[UR16][R22.64] ;  /* 0x0000001016741981 */ /* 0x000ee2000c1e1920 */
[----:B------:R-:W-:Y:S01]  /*2370*/  IMAD.WIDE.U32 R58, R102, 0x7, R16 ;  /* 0x00000007663a7825 */ /* 0x000fe200078e0010 */
[----:B------:R-:W-:Y:S01]  /*2380*/  SHF.L.U64.HI R111, R20, 0x5, R21 ;  /* 0x00000005146f7819 */ /* 0x000fe20000010215 */
[----:B------:R-:W-:Y:S02]  /*2390*/  BSSY B1, `(.L_x_29) ;  /* 0x0000017000017945 */ /* 0x000fe40003800000 */
[----:B------:R-:W-:Y:S02]  /*23a0*/  IMAD.IADD R59, R108, 0x1, R59 ;  /* 0x000000016c3b7824 */ /* 0x000fe400078e023b */
[----:B0-----:R-:W-:-:S02]  /*23b0*/  IMAD.SHL.U32 R109, R20, 0x20, RZ ;  /* 0x00000020146d7824 */ /* 0x001fc400078e00ff */
[----:B------:R-:W-:-:S03]  /*23c0*/  IMAD.WIDE.U32 R16, R115, R102, R58 ;  /* 0x0000006673107225 */ /* 0x000fc600078e003a */
[----:B------:R-:W-:-:S04]  /*23d0*/  IADD3 R128, P2, R100, R16, RZ ;  /* 0x0000001064807210 */ /* 0x000fc80007f5e0ff */
[----:B------:R-:W-:-:S03]  /*23e0*/  IADD3.X R129, R101, R117, R17, P2, !PT ;  /* 0x0000007565817210 */ /* 0x000fc600017fe411 */
[----:B------:R-:W-:-:S04]  /*23f0*/  IMAD.WIDE.U32 R128, R6, UR8, R128 ;  /* 0x0000000806807c25 */ /* 0x000fc8000f8e0080 */
[----:B------:R-:W-:Y:S01]  /*2400*/  IMAD.IADD R17, R113, 0x1, R129 ;  /* 0x0000000171117824 */ /* 0x000fe200078e0281 */
[----:B------:R-:W-:-:S04]  /*2410*/  LEA R16, P2, R128, UR10, 0x2 ;  /* 0x0000000a80107c11 */ /* 0x000fc8000f8410ff */
[----:B------:R-:W-:Y:S02]  /*2420*/  LEA.HI.X R17, R128, UR11, R17, 0x2, P2 ;  /* 0x0000000b80117c11 */ /* 0x000fe400090f1411 */
[----:B------:R-:W-:-:S05]  /*2430*/  IADD3 R20, P2, R109, R8, RZ ;  /* 0x000000086d147210 */ /* 0x000fca0007f5e0ff */
[----:B------:R-:W-:Y:S01]  /*2440*/  IMAD.X R21, R111, 0x1, R9, P2 ;  /* 0x000000016f157824 */ /* 0x000fe200010e0609 */
[----:B------:R-:W-:-:S05]  /*2450*/  IADD3 R134, P2, R58, R102, RZ ;  /* 0x000000663a867210 */ /* 0x000fca0007f5e0ff */
[----:B------:R-:W-:Y:S01]  /*2460*/  IMAD.X R135, R59, 0x1, R103, P2 ;  /* 0x000000013b877824 */ /* 0x000fe200010e0667 */
[----:B------:R-:W-:Y:S01]  /*2470*/  ISETP.GT.AND P2, PT, R98, 0x8, P5 ;  /* 0x000000086200780c */ /* 0x000fe20002f44270 */
[----:B---3--:R-:W-:-:S04]  /*2480*/  FMUL R22, R116, R97 ;  /* 0x0000006174167220 */ /* 0x008fc80000400000 */
[----:B------:R-:W-:Y:S01]  /*2490*/  FFMA R129, R61, R96, R22 ;  /* 0x000000603d817223 */ /* 0x000fe20000000016 */
[----:B------:R-:W-:-:S04]  /*24a0*/  IMAD.WIDE.U32 R22, R115, R102, R134 ;  /* 0x0000006673167225 */ /* 0x000fc800078e0086 */
[----:B------:R0:W-:Y:S01]  /*24b0*/  @P1 STG.E desc[UR16][R20.64], R129 ;  /* 0x0000008114001986 */ /* 0x0001e2000c101910 */
[----:B------:R-:W-:-:S04]  /*24c0*/  IADD3 R60, P1, R100, R22, RZ ;  /* 0x00000016643c7210 */ /* 0x000fc80007f3e0ff */
[----:B------:R-:W-:Y:S01]  /*24d0*/  IADD3.X R61, R101, R117, R23, P1, !PT ;  /* 0x00000075653d7210 */ /* 0x000fe20000ffe417 */
[----:B------:R-:W-:Y:S08]  /*24e0*/  @!P2 BRA `(.L_x_30) ;  /* 0x000000000004a947 */ /* 0x000ff00003800000 */
[----:B------:R3:W5:Y:S02]  /*24f0*/  LDG.E.LTC128B R116, desc[UR16][R16.64+0x20] ;  /* 0x0000201010747981 */ /* 0x000764000c1e1920 */
.L_x_30:
[----:B------:R-:W-:Y:S05]  /*2500*/  BSYNC B1 ;  /* 0x0000000000017941 */ /* 0x000fea0003800000 */
.L_x_29:
[----:B-----5:R-:W-:Y:S01]  /*2510*/  FMUL R23, R116, R97 ;  /* 0x0000006174177220 */ /* 0x020fe20000400000 */
[----:B------:R-:W-:Y:S01]  /*2520*/  IMAD.WIDE.U32 R60, R6, UR8, R60 ;  /* 0x00000008063c7c25 */ /* 0x000fe2000f8e003c */
[----:B------:R-:W-:Y:S03]  /*2530*/  BSSY B1, `(.L_x_31) ;  /* 0x0000009000017945 */ /* 0x000fe60003800000 */
[----:B0-----:R-:W-:Y:S01]  /*2540*/  FFMA R129, R62, R96, R23 ;  /* 0x000000603e817223 */ /* 0x001fe20000000017 */
[----:B------:R-:W-:Y:S01]  /*2550*/  IMAD.IADD R23, R113, 0x1, R61 ;  /* 0x0000000171177824 */ /* 0x000fe200078e023d */
[----:B------:R-:W-:-:S03]  /*2560*/  LEA R22, P1, R60, UR10, 0x2 ;  /* 0x0000000a3c167c11 */ /* 0x000fc6000f8210ff */
[----:B------:R0:W-:Y:S01]  /*2570*/  @P2 STG.E desc[UR16][R18.64+0x20], R129 ;  /* 0x0000208112002986 */ /* 0x0001e2000c101910 */
[----:B------:R-:W-:Y:S02]  /*2580*/  ISETP.GT.AND P2, PT, R98, 0x8, P4 ;  /* 0x000000086200780c */ /* 0x000fe40002744270 */
[----:B------:R-:W-:-:S11]  /*2590*/  LEA.HI.X R23, R60, UR11, R23, 0x2, P1 ;  /* 0x0000000b3c177c11 */ /* 0x000fd600088f1417 */
[----:B0-----:R-:W-:Y:S05]  /*25a0*/  @!P2 BRA `(.L_x_32) ;  /* 0x000000000004a947 */ /* 0x001fea0003800000 */
[----:B------:R0:W5:Y:S02]  /*25b0*/  LDG.E.LTC128B R116, desc[UR16][R22.64+0x20] ;  /* 0x0000201016747981 */ /* 0x000164000c1e1920 */
.L_x_32:
[----:B------:R-:W-:Y:S05]  /*25c0*/  BSYNC B1 ;  /* 0x0000000000017941 */ /* 0x000fea0003800000 */
.L_x_31:
[----:B------:R-:W-:Y:S01]  /*25d0*/  IADD3 R138, P1, R104, R138, RZ ;  /* 0x0000008a688a7210 */ /* 0x000fe20007f3e0ff */
[----:B-----5:R-:W-:Y:S01]  /*25e0*/  FMUL R60, R116, R97 ;  /* 0x00000061743c7220 */ /* 0x020fe20000400000 */
[----:B------:R-:W-:Y:S01]  /*25f0*/  ISETP.GT.AND P3, PT, R99, 0x10, PT ;  /* 0x000000106300780c */ /* 0x000fe20003f64270 */
[----:B------:R-:W-:Y:S01]  /*2600*/  BSSY B1, `(.L_x_33) ;  /* 0x000000d000017945 */ /* 0x000fe20003800000 */
[----:B------:R-:W-:Y:S01]  /*2610*/  LOP3.LUT R130, R130, 0xffffffef, RZ, 0xc0, !PT ;  /* 0xffffffef82827812 */ /* 0x000fe200078ec0ff */
[----:B------:R-:W-:Y:S01]  /*2620*/  IMAD.X R61, R140, 0x1, R107, P1 ;  /* 0x000000018c3d7824 */ /* 0x000fe200008e066b */
[----:B------:R-:W-:Y:S01]  /*2630*/  IADD3 R62, P1, R109, R136, RZ ;  /* 0x000000886d3e7210 */ /* 0x000fe20007f3e0ff */
[----:B------:R-:W-:-:S04]  /*2640*/  FFMA R129, R63, R96, R60 ;  /* 0x000000603f817223 */ /* 0x000fc8000000003c */
[----:B------:R-:W-:Y:S01]  /*2650*/  IMAD.X R63, R111, 0x1, R19, P1 ;  /* 0x000000016f3f7824 */ /* 0x000fe200008e0613 */
[----:B------:R-:W-:Y:S01]  /*2660*/  ISETP.GT.AND P1, PT, R98, RZ, P3 ;  /* 0x000000ff6200720c */ /* 0x000fe20001f24270 */
[----:B------:R4:W-:Y:S01]  /*2670*/  @P2 STG.E desc[UR16][R20.64+0x20], R129 ;  /* 0x0000208114002986 */ /* 0x0009e2000c101910 */
[----:B------:R-:W-:Y:S02]  /*2680*/  LEA R60, P2, R138, UR10, 0x2 ;  /* 0x0000000a8a3c7c11 */ /* 0x000fe4000f8410ff */
[----:B------:R-:W-:Y:S02]  /*2690*/  @P3 LOP3.LUT R130, R130, 0x10, RZ, 0xfc, !PT ;  /* 0x0000001082823812 */ /* 0x000fe400078efcff */
[----:B------:R-:W-:-:S07]  /*26a0*/  LEA.HI.X R61, R138, UR11, R61, 0x2, P2 ;  /* 0x0000000b8a3d7c11 */ /* 0x000fce00090f143d */
[----:B----4-:R-:W-:Y:S05]  /*26b0*/  @!P1 BRA `(.L_x_34) ;  /* 0x0000000000049947 */ /* 0x010fea0003800000 */
[----:B------:R4:W5:Y:S02]  /*26c0*/  LDG.E.LTC128B R116, desc[UR16][R60.64] ;  /* 0x000000103c747981 */ /* 0x000964000c1e1920 */
.L_x_34:
[----:B------:R-:W-:Y:S05]  /*26d0*/  BSYNC B1 ;  /* 0x0000000000017941 */ /* 0x000fea0003800000 */
.L_x_33:
[----:B----45:R-:W-:Y:S01]  /*26e0*/  FMUL R61, R116, R97 ;  /* 0x00000061743d7220 */ /* 0x030fe20000400000 */
[----:B------:R-:W-:Y:S01]  /*26f0*/  IMAD.WIDE.U32 R58, R102, 0x7, R58 ;  /* 0x00000007663a7825 */ /* 0x000fe200078e003a */
[----:B------:R-:W-:Y:S01]  /*2700*/  ISETP.GT.AND P2, PT, R99, 0x11, PT ;  /* 0x000000116300780c */ /* 0x000fe20003f44270 */
[----:B------:R-:W-:Y:S02]  /*2710*/  BSSY B1, `(.L_x_35) ;  /* 0x00000aa000017945 */ /* 0x000fe40003800000 */
[----:B------:R-:W-:Y:S01]  /*2720*/  FFMA R91, R64, R96, R61 ;  /* 0x00000060405b7223 */ /* 0x000fe2000000003d */
[----:B------:R-:W-:-:S04]  /*2730*/  IMAD.WIDE.U32 R134, R102, 0x7, R134 ;  /* 0x0000000766867825 */ /* 0x000fc800078e0086 */
[----:B------:R4:W-:Y:S01]  /*2740*/  @P1 STG.E desc[UR16][R62.64], R91 ;  /* 0x0000005b3e001986 */ /* 0x0009e2000c101910 */
[----:B------:R-:W-:-:S05]  /*2750*/  IADD3 R56, P1, R56, R104, RZ ;  /* 0x0000006838387210 */ /* 0x000fca0007f3e0ff */
[----:B------:R-:W-:Y:S01]  /*2760*/  IMAD.X R57, R57, 0x1, R107, P1 ;  /* 0x0000000139397824 */ /* 0x000fe200008e066b */
[----:B------:R-:W-:-:S04]  /*2770*/  LEA R128, P1, R56, UR10, 0x2 ;  /* 0x0000000a38807c11 */ /* 0x000fc8000f8210ff */
[----:B------:R-:W-:Y:S02]  /*2780*/  LEA.HI.X R129, R56, UR11, R57, 0x2, P1 ;  /* 0x0000000b38817c11 */ /* 0x000fe400088f1439 */
[----:B------:R-:W-:-:S05]  /*2790*/  IADD3 R60, P1, R109, R20, RZ ;  /* 0x000000146d3c7210 */ /* 0x000fca0007f3e0ff */
[----:B------:R-:W-:Y:S01]  /*27a0*/  IMAD.X R61, R111, 0x1, R21, P1 ;  /* 0x000000016f3d7824 */ /* 0x000fe200008e0615 */
[----:B------:R-:W-:-:S04]  /*27b0*/  IADD3 R138, P1, R58, R102, RZ ;  /* 0x000000663a8a7210 */ /* 0x000fc80007f3e0ff */
[----:B------:R-:W-:Y:S02]  /*27c0*/  IADD3.X R139, R103, R108, R59, P1, !PT ;  /* 0x0000006c678b7210 */ /* 0x000fe40000ffe43b */
[-C--:B------:R-:W-:Y:S01]  /*27d0*/  IADD3 R140, P1, R134, R102.reuse, RZ ;  /* 0x00000066868c7210 */ /* 0x080fe20007f3e0ff */
[----:B------:R-:W-:-:S03]  /*27e0*/  IMAD.WIDE.U32 R56, R115, R102, R138 ;  /* 0x0000006673387225 */ /* 0x000fc600078e008a */
[----:B------:R-:W-:Y:S01]  /*27f0*/  IADD3.X R141, R103, R108, R135, P1, !PT ;  /* 0x0000006c678d7210 */ /* 0x000fe20000ffe487 */
[----:B------:R-:W-:Y:S01]  /*2800*/  IMAD.WIDE.U32 R138, R102, 0x7, R138 ;  /* 0x00000007668a7825 */ /* 0x000fe200078e008a */
[----:B------:R-:W-:-:S03]  /*2810*/  IADD3 R56, P1, R100, R56, RZ ;  /* 0x0000003864387210 */ /* 0x000fc60007f3e0ff */
[----:B------:R-:W-:Y:S01]  /*2820*/  IMAD.WIDE.U32 R58, R115, R102, R140 ;  /* 0x00000066733a7225 */ /* 0x000fe200078e008c */
[----:B------:R-:W-:-:S03]  /*2830*/  IADD3.X R57, R101, R117, R57, P1, !PT ;  /* 0x0000007565397210 */ /* 0x000fc60000ffe439 */
[----:B------:R-:W-:Y:S01]  /*2840*/  IMAD.WIDE.U32 R140, R102, 0x7, R140 ;  /* 0x00000007668c7825 */ /* 0x000fe200078e008c */
[----:B------:R-:W-:-:S03]  /*2850*/  IADD3 R134, P1, R100, R58, RZ ;  /* 0x0000003a64867210 */ /* 0x000fc60007f3e0ff */
[----:B------:R-:W-:Y:S01]  /*2860*/  IMAD.WIDE.U32 R56, R6, UR8, R56 ;  /* 0x0000000806387c25 */ /* 0x000fe2000f8e0038 */
[----:B------:R-:W-:-:S03]  /*2870*/  IADD3.X R135, R101, R117, R59, P1, !PT ;  /* 0x0000007565877210 */ /* 0x000fc60000ffe43b */
[----:B------:R-:W-:Y:S01]  /*2880*/  IMAD.IADD R57, R113, 0x1, R57 ;  /* 0x0000000171397824 */ /* 0x000fe200078e0239 */
[----:B------:R-:W-:Y:S01]  /*2890*/  LEA R58, P1, R56, UR10, 0x2 ;  /* 0x0000000a383a7c11 */ /* 0x000fe2000f8210ff */
[----:B------:R-:W-:-:S03]  /*28a0*/  IMAD.WIDE.U32 R134, R6, UR8, R134 ;  /* 0x0000000806867c25 */ /* 0x000fc6000f8e0086 */
[----:B------:R-:W-:Y:S01]  /*28b0*/  LEA.HI.X R59, R56, UR11, R57, 0x2, P1 ;  /* 0x0000000b383b7c11 */ /* 0x000fe200088f1439 */
[----:B------:R-:W-:Y:S01]  /*28c0*/  IMAD.IADD R57, R113, 0x1, R135 ;  /* 0x0000000171397824 */ /* 0x000fe200078e0287 */
[----:B------:R-:W-:-:S04]  /*28d0*/  LEA R56, P1, R134, UR10, 0x2 ;  /* 0x0000000a86387c11 */ /* 0x000fc8000f8210ff */
[----:B------:R-:W-:Y:S02]  /*28e0*/  LEA.HI.X R57, R134, UR11, R57, 0x2, P1 ;  /* 0x0000000b86397c11 */ /* 0x000fe400088f1439 */
[----:B------:R-:W-:-:S05]  /*28f0*/  IADD3 R90, P1, R104, R90, RZ ;  /* 0x0000005a685a7210 */ /* 0x000fca0007f3e0ff */
[----:B----4-:R-:W-:Y:S01]  /*2900*/  IMAD.X R91, R142, 0x1, R107, P1 ;  /* 0x000000018e5b7824 */ /* 0x010fe200008e066b */
[----:B------:R-:W-:-:S04]  /*2910*/  LEA R134, P1, R90, UR10, 0x2 ;  /* 0x0000000a5a867c11 */ /* 0x000fc8000f8210ff */
[----:B------:R-:W-:Y:S02]  /*2920*/  LEA.HI.X R135, R90, UR11, R91, 0x2, P1 ;  /* 0x0000000b5a877c11 */ /* 0x000fe400088f145b */
[----:B------:R-:W-:-:S05]  /*2930*/  IADD3 R64, P1, R88, R104, RZ ;  /* 0x0000006858407210 */ /* 0x000fca0007f3e0ff */
[----:B------:R-:W-:Y:S01]  /*2940*/  IMAD.X R89, R89, 0x1, R107, P1 ;  /* 0x0000000159597824 */ /* 0x000fe200008e066b */
[----:B------:R-:W-:-:S04]  /*2950*/  LEA R136, P1, R64, UR10, 0x2 ;  /* 0x0000000a40887c11 */ /* 0x000fc8000f8210ff */
[----:B------:R-:W-:Y:S02]  /*2960*/  LEA.HI.X R137, R64, UR11, R89, 0x2, P1 ;  /* 0x0000000b40897c11 */ /* 0x000fe400088f1459 */
        /* <DEDUP_REMOVED lines=21> */
[----:B------:R-:W-:Y:S01]  /*2ac0*/  IMAD.X R95, R132, 0x1, R107, P1 ;  /* 0x00000001845f7824 */ /* 0x000fe200008e066b */
        /* <DEDUP_REMOVED lines=90> */
[----:B------:R-:W-:Y:S02]  /*3070*/  IADD3.X R133, R103, R108, R157, P1, !PT ;  /* 0x0000006c67857210 */ /* 0x000fe40000ffe49d */
[----:B------:R-:W-:Y:S02]  /*3080*/  LEA R106, P1, R131, UR10, 0x2 ;  /* 0x0000000a836a7c11 */ /* 0x000fe4000f8210ff */
[----:B------:R-:W-:Y:S01]  /*3090*/  P2R R108, PR, RZ, 0x4 ;  /* 0x00000004ff6c7803 */ /* 0x000fe20000000000 */
[----:B------:R-:W-:Y:S01]  /*30a0*/  IMAD.WIDE.U32 R114, R115, R102, R132 ;  /* 0x0000006673727225 */ /* 0x000fe200078e0084 */
[----:B------:R-:W-:Y:S02]  /*30b0*/  LEA.HI.X R107, R131, UR11, R110, 0x2, P1 ;  /* 0x0000000b836b7c11 */ /* 0x000fe400088f146e */
[----:B------:R-:W-:-:S04]  /*30c0*/  IADD3 R102, P1, R100, R118, RZ ;  /* 0x0000007664667210 */ /* 0x000fc80007f3e0ff */
[----:B------:R-:W-:Y:S02]  /*30d0*/  IADD3.X R103, R101, R117, R119, P1, !PT ;  /* 0x0000007565677210 */ /* 0x000fe40000ffe477 */
[----:B------:R-:W-:Y:S01]  /*30e0*/  IADD3 R114, P1, R100, R114, RZ ;  /* 0x0000007264727210 */ /* 0x000fe20007f3e0ff */
[----:B------:R-:W-:-:S03]  /*30f0*/  IMAD.WIDE.U32 R102, R6, UR8, R102 ;  /* 0x0000000806667c25 */ /* 0x000fc6000f8e0066 */
[----:B------:R-:W-:Y:S01]  /*3100*/  IADD3.X R115, R101, R117, R115, P1, !PT ;  /* 0x0000007565737210 */ /* 0x000fe20000ffe473 */
[----:B------:R-:W-:Y:S01]  /*3110*/  IMAD.IADD R101, R113, 0x1, R103 ;  /* 0x0000000171657824 */ /* 0x000fe200078e0267 */
[----:B------:R-:W-:Y:S01]  /*3120*/  LEA R100, P1, R102, UR10, 0x2 ;  /* 0x0000000a66647c11 */ /* 0x000fe2000f8210ff */
[----:B------:R-:W-:-:S03]  /*3130*/  IMAD.WIDE.U32 R114, R6, UR8, R114 ;  /* 0x0000000806727c25 */ /* 0x000fc6000f8e0072 */
[----:B------:R-:W-:Y:S01]  /*3140*/  LEA.HI.X R101, R102, UR11, R101, 0x2, P1 ;  /* 0x0000000b66657c11 */ /* 0x000fe200088f1465 */
[----:B------:R-:W-:Y:S01]  /*3150*/  IMAD.IADD R113, R113, 0x1, R115 ;  /* 0x0000000171717824 */ /* 0x000fe200078e0273 */
[----:B------:R-:W-:-:S04]  /*3160*/  LEA R102, P1, R114, UR10, 0x2 ;  /* 0x0000000a72667c11 */ /* 0x000fc8000f8210ff */
[----:B------:R-:W-:Y:S02]  /*3170*/  LEA.HI.X R103, R114, UR11, R113, 0x2, P1 ;  /* 0x0000000b72677c11 */ /* 0x000fe400088f1471 */
[----:B------:R-:W-:-:S13]  /*3180*/  ISETP.GT.AND P1, PT, R98, RZ, P2 ;  /* 0x000000ff6200720c */ /* 0x000fda0001724270 */
[----:B------:R-:W-:Y:S05]  /*3190*/  @!P1 BRA `(.L_x_36) ;  /* 0x0000000000049947 */ /* 0x000fea0003800000 */
[----:B------:R4:W5:Y:S02]  /*31a0*/  LDG.E.LTC128B R116, desc[UR16][R128.64] ;  /* 0x0000001080747981 */ /* 0x000964000c1e1920 */
.L_x_36:
[----:B------:R-:W-:Y:S05]  /*31b0*/  BSYNC B1 ;  /* 0x0000000000017941 */ /* 0x000fea0003800000 */
.L_x_35:
[----:B-----5:R-:W-:Y:S01]  /*31c0*/  FMUL R6, R116, R97 ;  /* 0x0000006174067220 */ /* 0x020fe20000400000 */
[----:B------:R-:W-:Y:S03]  /*31d0*/  BSSY B1, `(.L_x_37) ;  /* 0x0000006000017945 */ /* 0x000fe60003800000 */
[----:B------:R-:W-:-:S05]  /*31e0*/  FFMA R65, R65, R96, R6 ;  /* 0x0000006041417223 */ /* 0x000fca0000000006 */
[----:B------:R0:W-:Y:S01]  /*31f0*/  @P1 STG.E desc[UR16][R60.64], R65 ;  /* 0x000000413c001986 */ /* 0x0001e2000c101910 */
[----:B------:R-:W-:-:S13]  /*3200*/  ISETP.GT.AND P1, PT, R98, 0x8, P3 ;  /* 0x000000086200780c */ /* 0x000fda0001f24270 */
[----:B0-----:R-:W-:Y:S05]  /*3210*/  @!P1 BRA `(.L_x_38) ;  /* 0x0000000000049947 */ /* 0x001fea0003800000 */
[----:B------:R0:W5:Y:S02]  /*3220*/  LDG.E.LTC128B R116, desc[UR16][R58.64+0x20] ;  /* 0x000020103a747981 */ /* 0x000164000c1e1920 */
.L_x_38:
[----:B------:R-:W-:Y:S05]  /*3230*/  BSYNC B1 ;  /* 0x0000000000017941 */ /* 0x000fea0003800000 */
.L_x_37:
[----:B-----5:R-:W-:Y:S01]  /*3240*/  FMUL R65, R116, R97 ;  /* 0x0000006174417220 */ /* 0x020fe20000400000 */
[----:B------:R-:W-:Y:S03]  /*3250*/  BSSY B1, `(.L_x_39) ;  /* 0x0000006000017945 */ /* 0x000fe60003800000 */
[----:B------:R-:W-:-:S05]  /*3260*/  FFMA R65, R66, R96, R65 ;  /* 0x0000006042417223 */ /* 0x000fca0000000041 */
[----:B------:R0:W-:Y:S01]  /*3270*/  @P1 STG.E desc[UR16][R62.64+0x20], R65 ;  /* 0x000020413e001986 */ /* 0x0001e2000c101910 */
[----:B------:R-:W-:-:S13]  /*3280*/  ISETP.GT.AND P1, PT, R98, 0x8, P2 ;  /* 0x000000086200780c */ /* 0x000fda0001724270 */
[----:B0-----:R-:W-:Y:S05]  /*3290*/  @!P1 BRA `(.L_x_40) ;  /* 0x0000000000049947 */ /* 0x001fea0003800000 */
[----:B------:R0:W5:Y:S02]  /*32a0*/  LDG.E.LTC128B R116, desc[UR16][R56.64+0x20] ;  /* 0x0000201038747981 */ /* 0x000164000c1e1920 */
.L_x_40:
[----:B------:R-:W-:Y:S05]  /*32b0*/  BSYNC B1 ;  /* 0x0000000000017941 */ /* 0x000fea0003800000 */
.L_x_39:
[----:B-----5:R-:W-:Y:S01]  /*32c0*/  FMUL R6, R116, R97 ;  /* 0x0000006174067220 */ /* 0x020fe20000400000 */
[----:B------:R-:W-:Y:S01]  /*32d0*/  ISETP.GT.AND P3, PT, R99, 0x18, PT ;  /* 0x000000186300780c */ /* 0x000fe20003f64270 */
[----:B------:R-:W-:Y:S02]  /*32e0*/  BSSY B1, `(.L_x_41) ;  /* 0x0000009000017945 */ /* 0x000fe40003800000 */
[----:B------:R-:W-:Y:S01]  /*32f0*/  FFMA R67, R67, R96, R6 ;  /* 0x0000006043437223 */ /* 0x000fe20000000006 */
[----:B------:R-:W-:-:S04]  /*3300*/  P2R R110, PR, RZ, 0x8 ;  /* 0x00000008ff6e7803 */ /* 0x000fc80000000000 */
[----:B------:R0:W-:Y:S01]  /*3310*/  @P1 STG.E desc[UR16][R60.64+0x20], R67 ;  /* 0x000020433c001986 */ /* 0x0001e2000c101910 */
[----:B------:R-:W-:-:S05]  /*3320*/  IADD3 R64, P1, R62, R109, RZ ;  /* 0x0000006d3e407210 */ /* 0x000fca0007f3e0ff */
[----:B------:R-:W-:Y:S01]  /*3330*/  IMAD.X R65, R63, 0x1, R111, P1 ;  /* 0x000000013f417824 */ /* 0x000fe200008e066f */
[----:B------:R-:W-:-:S13]  /*3340*/  ISETP.GT.AND P1, PT, R98, RZ, P3 ;  /* 0x000000ff6200720c */ /* 0x000fda0001f24270 */
[----:B0-----:R-:W-:Y:S05]  /*3350*/  @!P1 BRA `(.L_x_42) ;  /* 0x0000000000049947 */ /* 0x001fea0003800000 */
[----:B------:R0:W5:Y:S02]  /*3360*/  LDG.E.LTC128B R116, desc[UR16][R134.64] ;  /* 0x0000001086747981 */ /* 0x000164000c1e1920 */
.L_x_42:
[----:B------:R-:W-:Y:S05]  /*3370*/  BSYNC B1 ;  /* 0x0000000000017941 */ /* 0x000fea0003800000 */
.L_x_41:
        /* <DEDUP_REMOVED lines=11> */
.L_x_44:
[----:B------:R-:W-:Y:S05]  /*3430*/  BSYNC B1 ;  /* 0x0000000000017941 */ /* 0x000fea0003800000 */
.L_x_43:
[----:B-----5:R-:W-:Y:S01]  /*3440*/  FMUL R6, R116, R97 ;  /* 0x0000006174067220 */ /* 0x020fe20000400000 */
[----:B------:R-:W-:Y:S03]  /*3450*/  BSSY B1, `(.L_x_45) ;  /* 0x0000008000017945 */ /* 0x000fe60003800000 */
[----:B------:R-:W-:-:S05]  /*3460*/  FFMA R113, R69, R96, R6 ;  /* 0x0000006045717223 */ /* 0x000fca0000000006 */
[----:B------:R0:W-:Y:S01]  /*3470*/  @P1 STG.E desc[UR16][R66.64], R113 ;  /* 0x0000007142001986 */ /* 0x0001e2000c101910 */
[----:B------:R-:W-:-:S05]  /*3480*/  IADD3 R68, P1, R62, R109, RZ ;  /* 0x0000006d3e447210 */ /* 0x000fca0007f3e0ff */
[----:B------:R-:W-:Y:S01]  /*3490*/  IMAD.X R69, R63, 0x1, R111, P1 ;  /* 0x000000013f457824 */ /* 0x000fe200008e066f */
[----:B------:R-:W-:-:S13]  /*34a0*/  ISETP.GT.AND P1, PT, R98, 0x8, P3 ;  /* 0x000000086200780c */ /* 0x000fda0001f24270 */
[----:B0-----:R-:W-:Y:S05]  /*34b0*/  @!P1 BRA `(.L_x_46) ;  /* 0x0000000000049947 */ /* 0x001fea0003800000 */
[----:B------:R0:W5:Y:S02]  /*34c0*/  LDG.E.LTC128B R116, desc[UR16][R90.64+0x20] ;  /* 0x000020105a747981 */ /* 0x000164000c1e1920 */
.L_x_46:
[----:B------:R-:W-:Y:S05]  /*34d0*/  BSYNC B1 ;  /* 0x0000000000017941 */ /* 0x000fea0003800000 */
.L_x_45:
        /* <DEDUP_REMOVED lines=9> */
.L_x_48:
[----:B------:R-:W-:Y:S05]  /*3570*/  BSYNC B1 ;  /* 0x0000000000017941 */ /* 0x000fea0003800000 */
.L_x_47:
        /* <DEDUP_REMOVED lines=11> */
.L_x_50:
[----:B------:R-:W-:Y:S05]  /*3630*/  BSYNC B1 ;  /* 0x0000000000017941 */ /* 0x000fea0003800000 */
.L_x_49:
        /* <DEDUP_REMOVED lines=11> */
.L_x_52:
[----:B------:R-:W-:Y:S05]  /*36f0*/  BSYNC B1 ;  /* 0x0000000000017941 */ /* 0x000fea0003800000 */
.L_x_51:
[----:B-----5:R-:W-:Y:S01]  /*3700*/  FMUL R6, R116, R97 ;  /* 0x0000006174067220 */ /* 0x020fe20000400000 */
[----:B------:R-:W-:Y:S03]  /*3710*/  BSSY B1, `(.L_x_53) ;  /* 0x0000009000017945 */ /* 0x000fe60003800000 */
[----:B------:R-:W-:Y:S01]  /*3720*/  FFMA R117, R73, R96, R6 ;  /* 0x0000006049757223 */ /* 0x000fe20000000006 */
[----:B------:R-:W-:-:S04]  /*3730*/  IMAD.MOV.U32 R6, RZ, RZ, R116 ;  /* 0x000000ffff067224 */ /* 0x000fc800078e0074 */
[----:B------:R0:W-:Y:S01]  /*3740*/  @P1 STG.E desc[UR16][R114.64], R117 ;  /* 0x0000007572001986 */ /* 0x0001e2000c101910 */
[----:B------:R-:W-:-:S05]  /*3750*/  IADD3 R72, P1, R68, R109, RZ ;  /* 0x0000006d44487210 */ /* 0x000fca0007f3e0ff */
[----:B------:R-:W-:Y:S01]  /*3760*/  IMAD.X R73, R69, 0x1, R111, P1 ;  /* 0x0000000145497824 */ /* 0x000fe200008e066f */
[----:B------:R-:W-:-:S13]  /*3770*/  ISETP.GT.AND P1, PT, R98, 0x8, P3 ;  /* 0x000000086200780c */ /* 0x000fda0001f24270 */
[----:B0-----:R-:W-:Y:S05]  /*3780*/  @!P1 BRA `(.L_x_54) ;  /* 0x0000000000049947 */ /* 0x001fea0003800000 */
[----:B------:R0:W5:Y:S02]  /*3790*/  LDG.E.LTC128B R6, desc[UR16][R92.64+0x20] ;  /* 0x000020105c067981 */ /* 0x000164000c1e1920 */
.L_x_54:
[----:B------:R-:W-:Y:S05]  /*37a0*/  BSYNC B1 ;  /* 0x0000000000017941 */ /* 0x000fea0003800000 */
.L_x_53:
        /* <DEDUP_REMOVED lines=9> */
.L_x_56:
[----:B------:R-:W-:Y:S05]  /*3840*/  BSYNC B1 ;  /* 0x0000000000017941 */ /* 0x000fea0003800000 */
.L_x_55:
        /* <DEDUP_REMOVED lines=11> */
.L_x_58:
[----:B------:R-:W-:Y:S05]  /*3900*/  BSYNC B1 ;  /* 0x0000000000017941 */ /* 0x000fea0003800000 */
.L_x_57:
[----:B-----5:R-:W-:Y:S01]  /*3910*/  FMUL R119, R6, R97 ;  /* 0x0000006106777220 */ /* 0x020fe20000400000 */
[----:B------:R-:W-:Y:S01]  /*3920*/  ISETP.GT.AND P2, PT, R99, 0x29, PT ;  /* 0x000000296300780c */ /* 0x000fe20003f44270 */
[----:B------:R-:W-:Y:S02]  /*3930*/  BSSY B1, `(.L_x_59) ;  /* 0x0000009000017945 */ /* 0x000fe40003800000 */
[----:B----4-:R-:W-:Y:S01]  /*3940*/  FFMA R129, R76, R96, R119 ;  /* 0x000000604c817223 */ /* 0x010fe20000000077 */
[----:B------:R-:W-:-:S04]  /*3950*/  P2R R135, PR, RZ, 0x4 ;  /* 0x00000004ff877803 */ /* 0x000fc80000000000 */
[----:B------:R4:W-:Y:S01]  /*3960*/  @P1 STG.E desc[UR16][R74.64], R129 ;  /* 0x000000814a001986 */ /* 0x0009e2000c101910 */
[----:B------:R-:W-:-:S05]  /*3970*/  IADD3 R118, P1, R114, R109, RZ ;  /* 0x0000006d72767210 */ /* 0x000fca0007f3e0ff */
[----:B------:R-:W-:Y:S01]  /*3980*/  IMAD.X R119, R115, 0x1, R111, P1 ;  /* 0x0000000173777824 */ /* 0x000fe200008e066f */
[----:B------:R-:W-:-:S13]  /*3990*/  ISETP.GT.AND P1, PT, R98, RZ, P2 ;  /* 0x000000ff6200720c */ /* 0x000fda0001724270 */
[----:B----4-:R-:W-:Y:S05]  /*39a0*/  @!P1 BRA `(.L_x_60) ;  /* 0x0000000000049947 */ /* 0x010fea0003800000 */
[----:B------:R4:W5:Y:S02]  /*39b0*/  LDG.E.LTC128B R6, desc[UR16][R144.64] ;  /* 0x0000001090067981 */ /* 0x000964000c1e1920 */
.L_x_60:
[----:B------:R-:W-:Y:S05]  /*39c0*/  BSYNC B1 ;  /* 0x0000000000017941 */ /* 0x000fea0003800000 */
.L_x_59:
        /* <DEDUP_REMOVED lines=9> */
.L_x_62:
[----:B------:R-:W-:Y:S05]  /*3a60*/  BSYNC B1 ;  /* 0x0000000000017941 */ /* 0x000fea0003800000 */
.L_x_61:
        /* <DEDUP_REMOVED lines=9> */
.L_x_64:
[----:B------:R-:W-:Y:S05]  /*3b00*/  BSYNC B1 ;  /* 0x0000000000017941 */ /* 0x000fea0003800000 */
.L_x_63:
        /* <DEDUP_REMOVED lines=11> */
.L_x_66:
[----:B------:R-:W-:Y:S05]  /*3bc0*/  BSYNC B1 ;  /* 0x0000000000017941 */ /* 0x000fea0003800000 */
.L_x_65:
[----:B0----5:R-:W-:Y:S01]  /*3bd0*/  FMUL R123, R6, R97 ;  /* 0x00000061067b7220 */ /* 0x021fe20000400000 */
[----:B------:R-:W-:Y:S01]  /*3be0*/  ISETP.GT.AND P3, PT, R99, 0x31, PT ;  /* 0x000000316300780c */ /* 0x000fe20003f64270 */
[----:B------:R-:W-:Y:S02]  /*3bf0*/  BSSY B1, `(.L_x_67) ;  /* 0x0000008000017945 */ /* 0x000fe40003800000 */
[----:B------:R-:W-:-:S05]  /*3c00*/  FFMA R137, R80, R96, R123 ;  /* 0x0000006050897223 */ /* 0x000fca000000007b */
[----:B------:R0:W-:Y:S01]  /*3c10*/  @P1 STG.E desc[UR16][R78.64], R137 ;  /* 0x000000894e001986 */ /* 0x0001e2000c101910 */
[----:B------:R-:W-:-:S05]  /*3c20*/  IADD3 R122, P1, R118, R109, RZ ;  /* 0x0000006d767a7210 */ /* 0x000fca0007f3e0ff */
[----:B------:R-:W-:Y:S01]  /*3c30*/  IMAD.X R123, R119, 0x1, R111, P1 ;  /* 0x00000001777b7824 */ /* 0x000fe200008e066f */
[----:B------:R-:W-:-:S13]  /*3c40*/  ISETP.GT.AND P1, PT, R98, RZ, P3 ;  /* 0x000000ff6200720c */ /* 0x000fda0001f24270 */
[----:B0-----:R-:W-:Y:S05]  /*3c50*/  @!P1 BRA `(.L_x_68) ;  /* 0x0000000000049947 */ /* 0x001fea0003800000 */
[----:B------:R0:W5:Y:S02]  /*3c60*/  LDG.E.LTC128B R6, desc[UR16][R120.64] ;  /* 0x0000001078067981 */ /* 0x000164000c1e1920 */
.L_x_68:
[----:B------:R-:W-:Y:S05]  /*3c70*/  BSYNC B1 ;  /* 0x0000000000017941 */ /* 0x000fea0003800000 */
.L_x_67:
[----:B-----5:R-:W-:Y:S01]  /*3c80*/  FMUL R80, R6, R97 ;  /* 0x0000006106507220 */ /* 0x020fe20000400000 */
[----:B------:R-:W-:Y:S03]  /*3c90*/  BSSY B1, `(.L_x_69) ;  /* 0x0000008000017945 */ /* 0x000fe60003800000 */
[----:B0-----:R-:W-:-:S05]  /*3ca0*/  FFMA R121, R81, R96, R80 ;  /* 0x0000006051797223 */ /* 0x001fca0000000050 */
[----:B------:R0:W-:Y:S01]  /*3cb0*/  @P1 STG.E desc[UR16][R122.64], R121 ;  /* 0x000000797a001986 */ /* 0x0001e2000c101910 */
[----:B------:R-:W-:-:S05]  /*3cc0*/  IADD3 R80, P1, R76, R109, RZ ;  /* 0x0000006d4c507210 */ /* 0x000fca0007f3e0ff */
[----:B------:R-:W-:Y:S01]  /*3cd0*/  IMAD.X R81, R77, 0x1, R111, P1 ;  /* 0x000000014d517824 */ /* 0x000fe200008e066f */
[----:B------:R-:W-:-:S13]  /*3ce0*/  ISETP.GT.AND P1, PT, R98, 0x8, P6 ;  /* 0x000000086200780c */ /* 0x000fda0003724270 */
[----:B0-----:R-:W-:Y:S05]  /*3cf0*/  @!P1 BRA `(.L_x_70) ;  /* 0x0000000000049947 */ /* 0x001fea0003800000 */
[----:B------:R0:W5:Y:S02]  /*3d00*/  LDG.E.LTC128B R6, desc[UR16][R146.64+0x20] ;  /* 0x0000201092067981 */ /* 0x000164000c1e1920 */
.L_x_70:
[----:B------:R-:W-:Y:S05]  /*3d10*/  BSYNC B1 ;  /* 0x0000000000017941 */ /* 0x000fea0003800000 */
.L_x_69:
        /* <DEDUP_REMOVED lines=9> */
.L_x_72:
[----:B------:R-:W-:Y:S05]  /*3db0*/  BSYNC B1 ;  /* 0x0000000000017941 */ /* 0x000fea0003800000 */
.L_x_71:
[----:B-----5:R-:W-:Y:S01]  /*3dc0*/  FMUL R82, R6, R97 ;  /* 0x0000006106527220 */ /* 0x020fe20000400000 */
        /* <DEDUP_REMOVED lines=9> */
.L_x_74:
[----:B------:R-:W-:Y:S05]  /*3e60*/  BSYNC B1 ;  /* 0x0000000000017941 */ /* 0x000fea0003800000 */
.L_x_73:
[----:B0----5:R-:W-:Y:S01]  /*3e70*/  FMUL R105, R6, R97 ;  /* 0x0000006106697220 */ /* 0x021fe20000400000 */
[----:B------:R-:W-:Y:S03]  /*3e80*/  BSSY B1, `(.L_x_75) ;  /* 0x0000009000017945 */ /* 0x000fe60003800000 */
[----:B------:R-:W-:-:S05]  /*3e90*/  FFMA R137, R84, R96, R105 ;  /* 0x0000006054897223 */ /* 0x000fca0000000069 */
[----:B------:R0:W-:Y:S01]  /*3ea0*/  @P1 STG.E desc[UR16][R82.64], R137 ;  /* 0x0000008952001986 */ /* 0x0001e2000c101910 */
[----:B------:R-:W-:-:S05]  /*3eb0*/  IADD3 R104, P1, R122, R109, RZ ;  /* 0x0000006d7a687210 */ /* 0x000fca0007f3e0ff */
[----:B------:R-:W-:Y:S01]  /*3ec0*/  IMAD.X R105, R123, 0x1, R111, P1 ;  /* 0x000000017b697824 */ /* 0x000fe200008e066f */
[----:B------:R-:W-:-:S04]  /*3ed0*/  ISETP.GT.AND P1, PT, R99, 0x39, PT ;  /* 0x000000396300780c */ /* 0x000fc80003f24270 */
[----:B------:R-:W-:-:S13]  /*3ee0*/  ISETP.GT.AND P5, PT, R98, RZ, P1 ;  /* 0x000000ff6200720c */ /* 0x000fda0000fa4270 */
[----:B0-----:R-:W-:Y:S05]  /*3ef0*/  @!P5 BRA `(.L_x_76) ;  /* 0x000000000004d947 */ /* 0x001fea0003800000 */
[----:B------:R0:W5:Y:S02]  /*3f00*/  LDG.E.LTC128B R6, desc[UR16][R106.64] ;  /* 0x000000106a067981 */ /* 0x000164000c1e1920 */
.L_x_76:
[----:B------:R-:W-:Y:S05]  /*3f10*/  BSYNC B1 ;  /* 0x0000000000017941 */ /* 0x000fea0003800000 */
.L_x_75:
[----:B-----5:R-:W-:Y:S01]  /*3f20*/  FMUL R84, R6, R97 ;  /* 0x0000006106547220 */ /* 0x020fe20000400000 */
[----:B------:R-:W-:Y:S03]  /*3f30*/  BSSY B1, `(.L_x_77) ;  /* 0x000000a000017945 */ /* 0x000fe60003800000 */
[----:B------:R-:W-:-:S05]  /*3f40*/  FFMA R99, R85, R96, R84 ;  /* 0x0000006055637223 */ /* 0x000fca0000000054 */
[----:B------:R1:W-:Y:S01]  /*3f50*/  @P5 STG.E desc[UR16][R104.64], R99 ;  /* 0x0000006368005986 */ /* 0x0003e2000c101910 */
[----:B------:R-:W-:-:S05]  /*3f60*/  IADD3 R84, P5, R120, R109, RZ ;  /* 0x0000006d78547210 */ /* 0x000fca0007fbe0ff */
[----:B------:R-:W-:Y:S01]  /*3f70*/  IMAD.X R85, R121, 0x1, R111, P5 ;  /* 0x0000000179557824 */ /* 0x000fe200028e066f */
[----:B0-----:R-:W-:-:S05]  /*3f80*/  IADD3 R106, P5, R80, R109, RZ ;  /* 0x0000006d506a7210 */ /* 0x001fca0007fbe0ff */
[----:B------:R-:W-:Y:S01]  /*3f90*/  IMAD.X R107, R81, 0x1, R111, P5 ;  /* 0x00000001516b7824 */ /* 0x000fe200028e066f */
[----:B------:R-:W-:-:S13]  /*3fa0*/  ISETP.GT.AND P5, PT, R98, 0x8, P2 ;  /* 0x000000086200780c */ /* 0x000fda00017a4270 */
[----:B-1----:R-:W-:Y:S05]  /*3fb0*/  @!P5 BRA `(.L_x_78) ;  /* 0x000000000004d947 */ /* 0x002fea0003800000 */
[----:B------:R0:W5:Y:S02]  /*3fc0*/  LDG.E.LTC128B R6, desc[UR16][R100.64+0x20] ;  /* 0x0000201064067981 */ /* 0x000164000c1e1920 */
.L_x_78:
[----:B------:R-:W-:Y:S05]  /*3fd0*/  BSYNC B1 ;  /* 0x0000000000017941 */ /* 0x000fea0003800000 */
.L_x_77:
[----:B-----5:R-:W-:Y:S01]  /*3fe0*/  FMUL R99, R6, R97 ;  /* 0x0000006106637220 */ /* 0x020fe20000400000 */
[----:B------:R-:W-:Y:S03]  /*3ff0*/  BSSY B1, `(.L_x_79) ;  /* 0x0000006000017945 */ /* 0x000fe60003800000 */
[----:B------:R-:W-:-:S05]  /*4000*/  FFMA R99, R86, R96, R99 ;  /* 0x0000006056637223 */ /* 0x000fca0000000063 */
[----:B------:R1:W-:Y:S01]  /*4010*/  @P5 STG.E desc[UR16][R106.64+0x20], R99 ;  /* 0x000020636a005986 */ /* 0x0003e2000c101910 */
[----:B------:R-:W-:-:S13]  /*4020*/  ISETP.GT.AND P5, PT, R98, 0x8, P1 ;  /* 0x000000086200780c */ /* 0x000fda0000fa4270 */
[----:B-1----:R-:W-:Y:S05]  /*4030*/  @!P5 BRA `(.L_x_80) ;  /* 0x000000000004d947 */ /* 0x002fea0003800000 */
[----:B------:R1:W5:Y:S02]  /*4040*/  LDG.E.LTC128B R6, desc[UR16][R102.64+0x20] ;  /* 0x0000201066067981 */ /* 0x000364000c1e1920 */
.L_x_80:
[----:B------:R-:W-:Y:S05]  /*4050*/  BSYNC B1 ;  /* 0x0000000000017941 */ /* 0x000fea0003800000 */
.L_x_79:
[----:B-----5:R-:W-:Y:S01]  /*4060*/  FMUL R86, R6, R97 ;  /* 0x0000006106567220 */ /* 0x020fe20000400000 */
[----:B------:R-:W-:Y:S03]  /*4070*/  BSSY B1, `(.L_x_81) ;  /* 0x0000006000017945 */ /* 0x000fe60003800000 */
[----:B------:R-:W-:-:S05]  /*4080*/  FFMA R87, R87, R96, R86 ;  /* 0x0000006057577223 */ /* 0x000fca0000000056 */
[----:B------:R0:W-:Y:S01]  /*4090*/  @P5 STG.E desc[UR16][R84.64+0x20], R87 ;  /* 0x0000205754005986 */ /* 0x0001e2000c101910 */
[----:B------:R-:W-:-:S13]  /*40a0*/  ISETP.GT.AND P5, PT, R98, 0x80, P0 ;  /* 0x000000806200780c */ /* 0x000fda00007a4270 */
[----:B0-----:R-:W-:Y:S05]  /*40b0*/  @!P5 BRA `(.L_x_82) ;  /* 0x000000000004d947 */ /* 0x001fea0003800000 */
[----:B------:R0:W5:Y:S02]  /*40c0*/  LDG.E.LTC128B R6, desc[UR16][R10.64+0x200] ;  /* 0x000200100a067981 */ /* 0x000164000c1e1920 */
.L_x_82:
[----:B------:R-:W-:Y:S05]  /*40d0*/  BSYNC B1 ;  /* 0x0000000000017941 */ /* 0x000fea0003800000 */
.L_x_81:
[----:B-----5:R-:W-:Y:S01]  /*40e0*/  FMUL R87, R6, R97 ;  /* 0x0000006106577220 */ /* 0x020fe20000400000 */
[----:B------:R-:W-:Y:S03]  /*40f0*/  BSSY B1, `(.L_x_83) ;  /* 0x0000007000017945 */ /* 0x000fe60003800000 */
[----:B------:R-:W-:-:S05]  /*4100*/  FFMA R87, R24, R96, R87 ;  /* 0x0000006018577223 */ /* 0x000fca0000000057 */
[----:B------:R0:W-:Y:S01]  /*4110*/  @P5 STG.E desc[UR16][R12.64+0x200], R87 ;  /* 0x000200570c005986 */ /* 0x0001e2000c101910 */
[----:B------:R-:W-:-:S04]  /*4120*/  LOP3.LUT P5, RZ, R130, 0x2, RZ, 0xc0, !PT ;  /* 0x0000000282ff7812 */ /* 0x000fc800078ac0ff */
[----:B------:R-:W-:-:S13]  /*4130*/  ISETP.GT.AND P5, PT, R98, 0x80, P5 ;  /* 0x000000806200780c */ /* 0x000fda0002fa4270 */
[----:B0-----:R-:W-:Y:S05]  /*4140*/  @!P5 BRA `(.L_x_84) ;  /* 0x000000000004d947 */ /* 0x001fea0003800000 */
[----:B------:R0:W5:Y:S02]  /*4150*/  LDG.E.LTC128B R6, desc[UR16][R14.64+0x200] ;  /* 0x000200100e067981 */ /* 0x000164000c1e1920 */
.L_x_84:
[----:B------:R-:W-:Y:S05]  /*4160*/  BSYNC B1 ;  /* 0x0000000000017941 */ /* 0x000fea0003800000 */
.L_x_83:
[----:B-----5:R-:W-:Y:S01]  /*4170*/  FMUL R24, R6, R97 ;  /* 0x0000006106187220 */ /* 0x020fe20000400000 */
[----:B------:R-:W-:Y:S01]  /*4180*/  ISETP.GT.AND P0, PT, R98, 0x88, P0 ;  /* 0x000000886200780c */ /* 0x000fe20000704270 */
[----:B------:R-:W-:Y:S02]  /*4190*/  BSSY B1, `(.L_x_85) ;  /* 0x0000005000017945 */ /* 0x000fe40003800000 */
[----:B------:R-:W-:-:S05]  /*41a0*/  FFMA R25, R25, R96, R24 ;  /* 0x0000006019197223 */ /* 0x000fca0000000018 */
[----:B------:R0:W-:Y:S05]  /*41b0*/  @P5 STG.E desc[UR16][R8.64+0x200], R25 ;  /* 0x0002001908005986 */ /* 0x0001ea000c101910 */
[----:B------:R-:W-:Y:S05]  /*41c0*/  @!P0 BRA `(.L_x_86) ;  /* 0x0000000000048947 */ /* 0x000fea0003800000 */
[----:B------:R0:W5:Y:S02]  /*41d0*/  LDG.E.LTC128B R6, desc[UR16][R10.64+0x220] ;  /* 0x000220100a067981 */ /* 0x000164000c1e1920 */
.L_x_86:
[----:B------:R-:W-:Y:S05]  /*41e0*/  BSYNC B1 ;  /* 0x0000000000017941 */ /* 0x000fea0003800000 */
.L_x_85:
[----:B0-2--5:R-:W-:Y:S01]  /*41f0*/  FMUL R11, R6, R97 ;  /* 0x00000061060b7220 */ /* 0x025fe20000400000 */
[----:B------:R-:W-:Y:S01]  /*4200*/  LOP3.LUT P5, RZ, R130, 0x2, RZ, 0xc0, !PT ;  /* 0x0000000282ff7812 */ /* 0x000fe200078ac0ff */
[----:B------:R-:W-:Y:S02]  /*4210*/  BSSY B1, `(.L_x_87) ;  /* 0x0000006000017945 */ /* 0x000fe40003800000 */
[----:B------:R-:W-:-:S05]  /*4220*/  FFMA R11, R26, R96, R11 ;  /* 0x000000601a0b7223 */ /* 0x000fca000000000b */
[----:B------:R0:W-:Y:S01]  /*4230*/  @P0 STG.E desc[UR16][R12.64+0x220], R11 ;  /* 0x0002200b0c000986 */ /* 0x0001e2000c101910 */
[----:B------:R-:W-:-:S13]  /*4240*/  ISETP.GT.AND P0, PT, R98, 0x88, P5 ;  /* 0x000000886200780c */ /* 0x000fda0002f04270 */
[----:B0-----:R-:W-:Y:S05]  /*4250*/  @!P0 BRA `(.L_x_88) ;  /* 0x0000000000048947 */ /* 0x001fea0003800000 */
[----:B------:R0:W5:Y:S02]  /*4260*/  LDG.E.LTC128B R6, desc[UR16][R14.64+0x220] ;  /* 0x000220100e067981 */ /* 0x000164000c1e1920 */
.L_x_88:
[----:B------:R-:W-:Y:S05]  /*4270*/  BSYNC B1 ;  /* 0x0000000000017941 */ /* 0x000fea0003800000 */
.L_x_87:
[----:B-----5:R-:W-:Y:S01]  /*4280*/  FMUL R10, R6, R97 ;  /* 0x00000061060a7220 */ /* 0x020fe20000400000 */
[----:B------:R-:W-:Y:S01]  /*4290*/  LOP3.LUT P5, RZ, R130, 0x4, RZ, 0xc0, !PT ;  /* 0x0000000482ff7812 */ /* 0x000fe200078ac0ff */
[----:B------:R-:W-:Y:S02]  /*42a0*/  BSSY B1, `(.L_x_89) ;  /* 0x0000006000017945 */ /* 0x000fe40003800000 */
[----:B------:R-:W-:-:S05]  /*42b0*/  FFMA R27, R27, R96, R10 ;  /* 0x000000601b1b7223 */ /* 0x000fca000000000a */
[----:B------:R2:W-:Y:S01]  /*42c0*/  @P0 STG.E desc[UR16][R8.64+0x220], R27 ;  /* 0x0002201b08000986 */ /* 0x0005e2000c101910 */
[----:B------:R-:W-:-:S13]  /*42d0*/  ISETP.GT.AND P0, PT, R98, 0x80, P5 ;  /* 0x000000806200780c */ /* 0x000fda0002f04270 */
[----:B--2---:R-:W-:Y:S05]  /*42e0*/  @!P0 BRA `(.L_x_90) ;  /* 0x0000000000048947 */ /* 0x004fea0003800000 */
[----:B------:R2:W5:Y:S02]  /*42f0*/  LDG.E.LTC128B R6, desc[UR16][R16.64+0x200] ;  /* 0x0002001010067981 */ /* 0x000564000c1e1920 */
.L_x_90:
[----:B------:R-:W-:Y:S05]  /*4300*/  BSYNC B1 ;  /* 0x0000000000017941 */ /* 0x000fea0003800000 */
.L_x_89:
[----:B-----5:R-:W-:Y:S01]  /*4310*/  FMUL R9, R6, R97 ;  /* 0x0000006106097220 */ /* 0x020fe20000400000 */
[----:B------:R-:W-:Y:S03]  /*4320*/  BSSY B1, `(.L_x_91) ;  /* 0x0000006000017945 */ /* 0x000fe60003800000 */
[----:B------:R-:W-:-:S05]  /*4330*/  FFMA R9, R28, R96, R9 ;  /* 0x000000601c097223 */ /* 0x000fca0000000009 */
[----:B------:R0:W-:Y:S01]  /*4340*/  @P0 STG.E desc[UR16][R18.64+0x200], R9 ;  /* 0x0002000912000986 */ /* 0x0001e2000c101910 */
[----:B------:R-:W-:-:S13]  /*4350*/  ISETP.GT.AND P0, PT, R98, 0x80, P4 ;  /* 0x000000806200780c */ /* 0x000fda0002704270 */
[----:B0-----:R-:W-:Y:S05]  /*4360*/  @!P0 BRA `(.L_x_92) ;  /* 0x0000000000048947 */ /* 0x001fea0003800000 */
[----:B------:R0:W5:Y:S02]  /*4370*/  LDG.E.LTC128B R6, desc[UR16][R22.64+0x200] ;  /* 0x0002001016067981 */ /* 0x000164000c1e1920 */
.L_x_92:
[----:B------:R-:W-:Y:S05]  /*4380*/  BSYNC B1 ;  /* 0x0000000000017941 */ /* 0x000fea0003800000 */
.L_x_91:
[----:B-----5:R-:W-:Y:S01]  /*4390*/  FMUL R8, R6, R97 ;  /* 0x0000006106087220 */ /* 0x020fe20000400000 */
[----:B------:R-:W-:Y:S03]  /*43a0*/  BSSY B1, `(.L_x_93) ;  /* 0x0000006000017945 */ /* 0x000fe60003800000 */
[----:B------:R-:W-:-:S05]  /*43b0*/  FFMA R29, R29, R96, R8 ;  /* 0x000000601d1d7223 */ /* 0x000fca0000000008 */
[----:B------:R0:W-:Y:S01]  /*43c0*/  @P0 STG.E desc[UR16][R20.64+0x200], R29 ;  /* 0x0002001d14000986 */ /* 0x0001e2000c101910 */
[----:B------:R-:W-:-:S13]  /*43d0*/  ISETP.GT.AND P0, PT, R98, 0x88, P5 ;  /* 0x000000886200780c */ /* 0x000fda0002f04270 */
[----:B0-----:R-:W-:Y:S05]  /*43e0*/  @!P0 BRA `(.L_x_94) ;  /* 0x0000000000048947 */ /* 0x001fea0003800000 */
[----:B------:R0:W5:Y:S02]  /*43f0*/  LDG.E.LTC128B R6, desc[UR16][R16.64+0x220] ;  /* 0x0002201010067981 */ /* 0x000164000c1e1920 */
.L_x_94:
[----:B------:R-:W-:Y:S05]  /*4400*/  BSYNC B1 ;  /* 0x0000000000017941 */ /* 0x000fea0003800000 */
.L_x_93:
[----:B-----5:R-:W-:Y:S01]  /*4410*/  FMUL R9, R6, R97 ;  /* 0x0000006106097220 */ /* 0x020fe20000400000 */
[----:B------:R-:W-:Y:S01]  /*4420*/  ISETP.GT.AND P4, PT, R98, 0x88, P4 ;  /* 0x000000886200780c */ /* 0x000fe20002784270 */
[----:B------:R-:W-:Y:S02]  /*4430*/  BSSY B1, `(.L_x_95) ;  /* 0x0000005000017945 */ /* 0x000fe40003800000 */
[----:B------:R-:W-:-:S05]  /*4440*/  FFMA R9, R30, R96, R9 ;  /* 0x000000601e097223 */ /* 0x000fca0000000009 */
[----:B------:R0:W-:Y:S05]  /*4450*/  @P0 STG.E desc[UR16][R18.64+0x220], R9 ;  /* 0x0002200912000986 */ /* 0x0001ea000c101910 */
[----:B------:R-:W-:Y:S05]  /*4460*/  @!P4 BRA `(.L_x_96) ;  /* 0x000000000004c947 */ /* 0x000fea0003800000 */
[----:B------:R0:W5:Y:S02]  /*4470*/  LDG.E.LTC128B R6, desc[UR16][R22.64+0x220] ;  /* 0x0002201016067981 */ /* 0x000164000c1e1920 */
.L_x_96:
[----:B------:R-:W-:Y:S05]  /*4480*/  BSYNC B1 ;  /* 0x0000000000017941 */ /* 0x000fea0003800000 */
.L_x_95:
[----:B-----5:R-:W-:Y:S01]  /*4490*/  FMUL R8, R6, R97 ;  /* 0x0000006106087220 */ /* 0x020fe20000400000 */
[----:B------:R-:W-:Y:S01]  /*44a0*/  LOP3.LUT P5, RZ, R130, 0x10, RZ, 0xc0, !PT ;  /* 0x0000001082ff7812 */ /* 0x000fe200078ac0ff */
[----:B------:R-:W-:Y:S02]  /*44b0*/  BSSY B1, `(.L_x_97) ;  /* 0x0000006000017945 */ /* 0x000fe40003800000 */
[----:B------:R-:W-:Y:S01]  /*44c0*/  FFMA R31, R31, R96, R8 ;  /* 0x000000601f1f7223 */ /* 0x000fe20000000008 */
[----:B------:R-:W-:-:S04]  /*44d0*/  ISETP.GT.AND P0, PT, R98, 0x80, P5 ;  /* 0x000000806200780c */ /* 0x000fc80002f04270 */
[----:B------:R0:W-:Y:S09]  /*44e0*/  @P4 STG.E desc[UR16][R20.64+0x220], R31 ;  /* 0x0002201f14004986 */ /* 0x0001f2000c101910 */
[----:B------:R-:W-:Y:S05]  /*44f0*/  @!P0 BRA `(.L_x_98) ;  /* 0x0000000000048947 */ /* 0x000fea0003800000 */
[----:B------:R0:W5:Y:S02]  /*4500*/  LDG.E.LTC128B R6, desc[UR16][R58.64+0x200] ;  /* 0x000200103a067981 */ /* 0x000164000c1e1920 */
.L_x_98:
[----:B------:R-:W-:Y:S05]  /*4510*/  BSYNC B1 ;  /* 0x0000000000017941 */ /* 0x000fea0003800000 */
.L_x_97:
[----:B0----5:R-:W-:Y:S01]  /*4520*/  FMUL R9, R6, R97 ;  /* 0x0000006106097220 */ /* 0x021fe20000400000 */
[----:B------:R-:W-:Y:S01]  /*4530*/  @P0 IMAD.MOV.U32 R8, RZ, RZ, R62 ;  /* 0x000000ffff080224 */ /* 0x000fe200078e003e */
[----:B------:R-:W-:Y:S01]  /*4540*/  ISETP.NE.AND P4, PT, R108, RZ, PT ;  /* 0x000000ff6c00720c */ /* 0x000fe20003f85270 */
[----:B------:R-:W-:Y:S01]  /*4550*/  BSSY B1, `(.L_x_99) ;  /* 0x0000007000017945 */ /* 0x000fe20003800000 */
[----:B------:R-:W-:Y:S01]  /*4560*/  FFMA R11, R32, R96, R9 ;  /* 0x00000060200b7223 */ /* 0x000fe20000000009 */
[----:B------:R-:W-:-:S05]  /*4570*/  @P0 IMAD.MOV.U32 R9, RZ, RZ, R63 ;  /* 0x000000ffff090224 */ /* 0x000fca00078e003f */
[----:B------:R0:W-:Y:S01]  /*4580*/  @P0 STG.E desc[UR16][R8.64+0x200], R11 ;  /* 0x0002000b08000986 */ /* 0x0001e2000c101910 */
[----:B------:R-:W-:-:S13]  /*4590*/  ISETP.GT.AND P0, PT, R98, 0x80, P4 ;  /* 0x000000806200780c */ /* 0x000fda0002704270 */
[----:B0-----:R-:W-:Y:S05]  /*45a0*/  @!P0 BRA `(.L_x_100) ;  /* 0x0000000000048947 */ /* 0x001fea0003800000 */
[----:B------:R0:W5:Y:S02]  /*45b0*/  LDG.E.LTC128B R6, desc[UR16][R56.64+0x200] ;  /* 0x0002001038067981 */ /* 0x000164000c1e1920 */
.L_x_100:
[----:B------:R-:W-:Y:S05]  /*45c0*/  BSYNC B1 ;  /* 0x0000000000017941 */ /* 0x000fea0003800000 */
.L_x_99:
[----:B-----5:R-:W-:Y:S01]  /*45d0*/  FMUL R8, R6, R97 ;  /* 0x0000006106087220 */ /* 0x020fe20000400000 */
[----:B------:R-:W-:Y:S01]  /*45e0*/  @P0 IMAD.MOV.U32 R9, RZ, RZ, R61 ;  /* 0x000000ffff090224 */ /* 0x000fe200078e003d */
[----:B------:R-:W-:Y:S02]  /*45f0*/  BSSY B1, `(.L_x_101) ;  /* 0x0000007000017945 */ /* 0x000fe40003800000 */
[----:B------:R-:W-:Y:S01]  /*4600*/  FFMA R33, R33, R96, R8 ;  /* 0x0000006021217223 */ /* 0x000fe20000000008 */
[----:B------:R-:W-:-:S05]  /*4610*/  @P0 IMAD.MOV.U32 R8, RZ, RZ, R60 ;  /* 0x000000ffff080224 */ /* 0x000fca00078e003c */
[----:B------:R0:W-:Y:S01]  /*4620*/  @P0 STG.E desc[UR16][R8.64+0x200], R33 ;  /* 0x0002002108000986 */ /* 0x0001e2000c101910 */
[----:B------:R-:W-:-:S13]  /*4630*/  ISETP.GT.AND P0, PT, R98, 0x88, P5 ;  /* 0x000000886200780c */ /* 0x000fda0002f04270 */
[----:B0-----:R-:W-:Y:S05]  /*4640*/  @!P0 BRA `(.L_x_102) ;  /* 0x0000000000048947 */ /* 0x001fea0003800000 */
[----:B------:R0:W5:Y:S02]  /*4650*/  LDG.E.LTC128B R6, desc[UR16][R58.64+0x220] ;  /* 0x000220103a067981 */ /* 0x000164000c1e1920 */
.L_x_102:
[----:B------:R-:W-:Y:S05]  /*4660*/  BSYNC B1 ;  /* 0x0000000000017941 */ /* 0x000fea0003800000 */
.L_x_101:
[----:B-----5:R-:W-:Y:S01]  /*4670*/  FMUL R9, R6, R97 ;  /* 0x0000006106097220 */ /* 0x020fe20000400000 */
[----:B------:R-:W-:Y:S03]  /*4680*/  BSSY B1, `(.L_x_103) ;  /* 0x0000006000017945 */ /* 0x000fe60003800000 */
[----:B------:R-:W-:-:S05]  /*4690*/  FFMA R9, R34, R96, R9 ;  /* 0x0000006022097223 */ /* 0x000fca0000000009 */
[----:B------:R0:W-:Y:S01]  /*46a0*/  @P0 STG.E desc[UR16][R62.64+0x220], R9 ;  /* 0x000220093e000986 */ /* 0x0001e2000c101910 */
[----:B------:R-:W-:-:S13]  /*46b0*/  ISETP.GT.AND P0, PT, R98, 0x88, P4 ;  /* 0x000000886200780c */ /* 0x000fda0002704270 */
[----:B0-----:R-:W-:Y:S05]  /*46c0*/  @!P0 BRA `(.L_x_104) ;  /* 0x0000000000048947 */ /* 0x001fea0003800000 */
[----:B------:R0:W5:Y:S02]  /*46d0*/  LDG.E.LTC128B R6, desc[UR16][R56.64+0x220] ;  /* 0x0002201038067981 */ /* 0x000164000c1e1920 */
.L_x_104:
[----:B------:R-:W-:Y:S05]  /*46e0*/  BSYNC B1 ;  /* 0x0000000000017941 */ /* 0x000fea0003800000 */
.L_x_103:
[----:B-----5:R-:W-:Y:S01]  /*46f0*/  FMUL R8, R6, R97 ;  /* 0x0000006106087220 */ /* 0x020fe20000400000 */
[----:B------:R-:W-:Y:S01]  /*4700*/  ISETP.NE.AND P5, PT, R110, RZ, PT ;  /* 0x000000ff6e00720c */ /* 0x000fe20003fa5270 */
[----:B------:R-:W-:Y:S02]  /*4710*/  BSSY B1, `(.L_x_105) ;  /* 0x0000006000017945 */ /* 0x000fe40003800000 */
[----:B------:R-:W-:-:S05]  /*4720*/  FFMA R35, R35, R96, R8 ;  /* 0x0000006023237223 */ /* 0x000fca0000000008 */
[----:B------:R0:W-:Y:S01]  /*4730*/  @P0 STG.E desc[UR16][R60.64+0x220], R35 ;  /* 0x000220233c000986 */ /* 0x0001e2000c101910 */
[----:B------:R-:W-:-:S13]  /*4740*/  ISETP.GT.AND P0, PT, R98, 0x80, P5 ;  /* 0x000000806200780c */ /* 0x000fda0002f04270 */
[----:B0-----:R-:W-:Y:S05]  /*4750*/  @!P0 BRA `(.L_x_106) ;  /* 0x0000000000048947 */ /* 0x001fea0003800000 */
[----:B------:R0:W5:Y:S02]  /*4760*/  LDG.E.LTC128B R6, desc[UR16][R90.64+0x200] ;  /* 0x000200105a067981 */ /* 0x000164000c1e1920 */
.L_x_106:
[----:B------:R-:W-:Y:S05]  /*4770*/  BSYNC B1 ;  /* 0x0000000000017941 */ /* 0x000fea0003800000 */
.L_x_105:
        /* <DEDUP_REMOVED lines=8> */
.L_x_108:
[----:B------:R-:W-:Y:S05]  /*4800*/  BSYNC B1 ;  /* 0x0000000000017941 */ /* 0x000fea0003800000 */
.L_x_107:
[----:B-----5:R-:W-:Y:S01]  /*4810*/  FMUL R8, R6, R97 ;  /* 0x0000006106087220 */ /* 0x020fe20000400000 */
[----:B------:R-:W-:Y:S03]  /*4820*/  BSSY B1, `(.L_x_109) ;  /* 0x0000006000017945 */ /* 0x000fe60003800000 */
[----:B------:R-:W-:-:S05]  /*4830*/  FFMA R37, R37, R96, R8 ;  /* 0x0000006025257223 */ /* 0x000fca0000000008 */
[----:B------:R0:W-:Y:S01]  /*4840*/  @P0 STG.E desc[UR16][R66.64+0x200], R37 ;  /* 0x0002002542000986 */ /* 0x0001e2000c101910 */
[----:B------:R-:W-:-:S13]  /*4850*/  ISETP.GT.AND P0, PT, R98, 0x88, P5 ;  /* 0x000000886200780c */ /* 0x000fda0002f04270 */
[----:B0-----:R-:W-:Y:S05]  /*4860*/  @!P0 BRA `(.L_x_110) ;  /* 0x0000000000048947 */ /* 0x001fea0003800000 */
[----:B------:R0:W5:Y:S02]  /*4870*/  LDG.E.LTC128B R6, desc[UR16][R90.64+0x220] ;  /* 0x000220105a067981 */ /* 0x000164000c1e1920 */
.L_x_110:
[----:B------:R-:W-:Y:S05]  /*4880*/  BSYNC B1 ;  /* 0x0000000000017941 */ /* 0x000fea0003800000 */
.L_x_109:
[----:B-----5:R-:W-:Y:S01]  /*4890*/  FMUL R9, R6, R97 ;  /* 0x0000006106097220 */ /* 0x020fe20000400000 */
[----:B------:R-:W-:Y:S03]  /*48a0*/  BSSY B1, `(.L_x_111) ;  /* 0x0000006000017945 */ /* 0x000fe60003800000 */
[----:B------:R-:W-:-:S05]  /*48b0*/  FFMA R9, R38, R96, R9 ;  /* 0x0000006026097223 */ /* 0x000fca0000000009 */
[----:B------:R0:W-:Y:S01]  /*48c0*/  @P0 STG.E desc[UR16][R68.64+0x220], R9 ;  /* 0x0002200944000986 */ /* 0x0001e2000c101910 */
[----:B------:R-:W-:-:S13]  /*48d0*/  ISETP.GT.AND P0, PT, R98, 0x88, P4 ;  /* 0x000000886200780c */ /* 0x000fda0002704270 */
[----:B0-----:R-:W-:Y:S05]  /*48e0*/  @!P0 BRA `(.L_x_112) ;  /* 0x0000000000048947 */ /* 0x001fea0003800000 */
[----:B------:R0:W5:Y:S02]  /*48f0*/  LDG.E.LTC128B R6, desc[UR16][R88.64+0x220] ;  /* 0x0002201058067981 */ /* 0x000164000c1e1920 */
.L_x_112:
[----:B------:R-:W-:Y:S05]  /*4900*/  BSYNC B1 ;  /* 0x0000000000017941 */ /* 0x000fea0003800000 */
.L_x_111:
        /* <DEDUP_REMOVED lines=8> */
.L_x_114:
[----:B------:R-:W-:Y:S05]  /*4990*/  BSYNC B1 ;  /* 0x0000000000017941 */ /* 0x000fea0003800000 */
.L_x_113:
        /* <DEDUP_REMOVED lines=8> */
.L_x_116:
[----:B------:R-:W-:Y:S05]  /*4a20*/  BSYNC B1 ;  /* 0x0000000000017941 */ /* 0x000fea0003800000 */
.L_x_115:
[----:B-----5:R-:W-:Y:S01]  /*4a30*/  FMUL R8, R6, R97 ;  /* 0x0000006106087220 */ /* 0x020fe20000400000 */
[----:B------:R-:W-:Y:S03]  /*4a40*/  BSSY B1, `(.L_x_117) ;  /* 0x0000006000017945 */ /* 0x000fe60003800000 */
[----:B------:R-:W-:-:S05]  /*4a50*/  FFMA R41, R41, R96, R8 ;  /* 0x0000006029297223 */ /* 0x000fca0000000008 */
[----:B------:R0:W-:Y:S01]  /*4a60*/  @P0 STG.E desc[UR16][R114.64+0x200], R41 ;  /* 0x0002002972000986 */ /* 0x0001e2000c101910 */
[----:B------:R-:W-:-:S13]  /*4a70*/  ISETP.GT.AND P0, PT, R98, 0x88, P5 ;  /* 0x000000886200780c */ /* 0x000fda0002f04270 */
[----:B0-----:R-:W-:Y:S05]  /*4a80*/  @!P0 BRA `(.L_x_118) ;  /* 0x0000000000048947 */ /* 0x001fea0003800000 */
[----:B------:R0:W5:Y:S02]  /*4a90*/  LDG.E.LTC128B R6, desc[UR16][R92.64+0x220] ;  /* 0x000220105c067981 */ /* 0x000164000c1e1920 */
.L_x_118:
[----:B------:R-:W-:Y:S05]  /*4aa0*/  BSYNC B1 ;  /* 0x0000000000017941 */ /* 0x000fea0003800000 */
.L_x_117:
[----:B-----5:R-:W-:Y:S01]  /*4ab0*/  FMUL R9, R6, R97 ;  /* 0x0000006106097220 */ /* 0x020fe20000400000 */
[----:B------:R-:W-:Y:S03]  /*4ac0*/  BSSY B1, `(.L_x_119) ;  /* 0x0000006000017945 */ /* 0x000fe60003800000 */
[----:B------:R-:W-:-:S05]  /*4ad0*/  FFMA R9, R42, R96, R9 ;  /* 0x000000602a097223 */ /* 0x000fca0000000009 */
[----:B------:R0:W-:Y:S01]  /*4ae0*/  @P0 STG.E desc[UR16][R72.64+0x220], R9 ;  /* 0x0002200948000986 */ /* 0x0001e2000c101910 */
[----:B------:R-:W-:-:S13]  /*4af0*/  ISETP.GT.AND P0, PT, R98, 0x88, P4 ;  /* 0x000000886200780c */ /* 0x000fda0002704270 */
[----:B0-----:R-:W-:Y:S05]  /*4b00*/  @!P0 BRA `(.L_x_120) ;  /* 0x0000000000048947 */ /* 0x001fea0003800000 */
[----:B------:R0:W5:Y:S02]  /*4b10*/  LDG.E.LTC128B R6, desc[UR16][R94.64+0x220] ;  /* 0x000220105e067981 */ /* 0x000164000c1e1920 */
.L_x_120:
[----:B------:R-:W-:Y:S05]  /*4b20*/  BSYNC B1 ;  /* 0x0000000000017941 */ /* 0x000fea0003800000 */
.L_x_119:
        /* <DEDUP_REMOVED lines=8> */
.L_x_122:
[----:B------:R-:W-:Y:S05]  /*4bb0*/  BSYNC B1 ;  /* 0x0000000000017941 */ /* 0x000fea0003800000 */
.L_x_121:
        /* <DEDUP_REMOVED lines=8> */
.L_x_124:
[----:B------:R-:W-:Y:S05]  /*4c40*/  BSYNC B1 ;  /* 0x0000000000017941 */ /* 0x000fea0003800000 */
.L_x_123:
[----:B-----5:R-:W-:Y:S01]  /*4c50*/  FMUL R8, R6, R97 ;  /* 0x0000006106087220 */ /* 0x020fe20000400000 */
[----:B------:R-:W-:Y:S03]  /*4c60*/  BSSY B1, `(.L_x_125) ;  /* 0x0000006000017945 */ /* 0x000fe60003800000 */
[----:B------:R-:W-:-:S05]  /*4c70*/  FFMA R45, R45, R96, R8 ;  /* 0x000000602d2d7223 */ /* 0x000fca0000000008 */
[----:B------:R0:W-:Y:S01]  /*4c80*/  @P0 STG.E desc[UR16][R118.64+0x200], R45 ;  /* 0x0002002d76000986 */ /* 0x0001e2000c101910 */
[----:B------:R-:W-:-:S13]  /*4c90*/  ISETP.GT.AND P0, PT, R98, 0x88, P5 ;  /* 0x000000886200780c */ /* 0x000fda0002f04270 */
[----:B0-----:R-:W-:Y:S05]  /*4ca0*/  @!P0 BRA `(.L_x_126) ;  /* 0x0000000000048947 */ /* 0x001fea0003800000 */
[----:B------:R0:W5:Y:S02]  /*4cb0*/  LDG.E.LTC128B R6, desc[UR16][R126.64+0x220] ;  /* 0x000220107e067981 */ /* 0x000164000c1e1920 */
.L_x_126:
[----:B------:R-:W-:Y:S05]  /*4cc0*/  BSYNC B1 ;  /* 0x0000000000017941 */ /* 0x000fea0003800000 */
.L_x_125:
[----:B-----5:R-:W-:Y:S01]  /*4cd0*/  FMUL R9, R6, R97 ;  /* 0x0000006106097220 */ /* 0x020fe20000400000 */
[----:B------:R-:W-:Y:S01]  /*4ce0*/  ISETP.GT.AND P4, PT, R98, 0x88, P4 ;  /* 0x000000886200780c */ /* 0x000fe20002784270 */
[----:B------:R-:W-:Y:S02]  /*4cf0*/  BSSY B1, `(.L_x_127) ;  /* 0x0000005000017945 */ /* 0x000fe40003800000 */
[----:B------:R-:W-:-:S05]  /*4d00*/  FFMA R9, R46, R96, R9 ;  /* 0x000000602e097223 */ /* 0x000fca0000000009 */
[----:B------:R0:W-:Y:S05]  /*4d10*/  @P0 STG.E desc[UR16][R76.64+0x220], R9 ;  /* 0x000220094c000986 */ /* 0x0001ea000c101910 */
[----:B------:R-:W-:Y:S05]  /*4d20*/  @!P4 BRA `(.L_x_128) ;  /* 0x000000000004c947 */ /* 0x000fea0003800000 */
[----:B------:R0:W5:Y:S02]  /*4d30*/  LDG.E.LTC128B R6, desc[UR16][R124.64+0x220] ;  /* 0x000220107c067981 */ /* 0x000164000c1e1920 */
.L_x_128:
[----:B------:R-:W-:Y:S05]  /*4d40*/  BSYNC B1 ;  /* 0x0000000000017941 */ /* 0x000fea0003800000 */
.L_x_127:
[----:B-----5:R-:W-:Y:S01]  /*4d50*/  FMUL R8, R6, R97 ;  /* 0x0000006106087220 */ /* 0x020fe20000400000 */
[----:B------:R-:W-:Y:S01]  /*4d60*/  ISETP.GT.AND P0, PT, R98, 0x80, P6 ;  /* 0x000000806200780c */ /* 0x000fe20003704270 */
[----:B------:R-:W-:Y:S02]  /*4d70*/  BSSY B1, `(.L_x_129) ;  /* 0x0000005000017945 */ /* 0x000fe40003800000 */
[----:B------:R-:W-:-:S05]  /*4d80*/  FFMA R47, R47, R96, R8 ;  /* 0x000000602f2f7223 */ /* 0x000fca0000000008 */
[----:B------:R0:W-:Y:S05]  /*4d90*/  @P4 STG.E desc[UR16][R128.64+0x220], R47 ;  /* 0x0002202f80004986 */ /* 0x0001ea000c101910 */
[----:B------:R-:W-:Y:S05]  /*4da0*/  @!P0 BRA `(.L_x_130) ;  /* 0x0000000000048947 */ /* 0x000fea0003800000 */
[----:B------:R0:W5:Y:S02]  /*4db0*/  LDG.E.LTC128B R6, desc[UR16][R146.64+0x200] ;  /* 0x0002001092067981 */ /* 0x000164000c1e1920 */
.L_x_130:
[----:B------:R-:W-:Y:S05]  /*4dc0*/  BSYNC B1 ;  /* 0x0000000000017941 */ /* 0x000fea0003800000 */
.L_x_129:
[----:B0----5:R-:W-:Y:S01]  /*4dd0*/  FMUL R9, R6, R97 ;  /* 0x0000006106097220 */ /* 0x021fe20000400000 */
[----:B------:R-:W-:Y:S01]  /*4de0*/  ISETP.GT.AND P4, PT, R98, 0x80, P3 ;  /* 0x000000806200780c */ /* 0x000fe20001f84270 */
[----:B------:R-:W-:Y:S02]  /*4df0*/  BSSY B1, `(.L_x_131) ;  /* 0x0000005000017945 */ /* 0x000fe40003800000 */
[----:B------:R-:W-:-:S05]  /*4e00*/  FFMA R9, R48, R96, R9 ;  /* 0x0000006030097223 */ /* 0x000fca0000000009 */
[----:B------:R0:W-:Y:S05]  /*4e10*/  @P0 STG.E desc[UR16][R78.64+0x200], R9 ;  /* 0x000200094e000986 */ /* 0x0001ea000c101910 */
[----:B------:R-:W-:Y:S05]  /*4e20*/  @!P4 BRA `(.L_x_132) ;  /* 0x000000000004c947 */ /* 0x000fea0003800000 */
[----:B------:R0:W5:Y:S02]  /*4e30*/  LDG.E.LTC128B R6, desc[UR16][R148.64+0x200] ;  /* 0x0002001094067981 */ /* 0x000164000c1e1920 */
.L_x_132:
[----:B------:R-:W-:Y:S05]  /*4e40*/  BSYNC B1 ;  /* 0x0000000000017941 */ /* 0x000fea0003800000 */
.L_x_131:
[----:B-----5:R-:W-:Y:S01]  /*4e50*/  FMUL R8, R6, R97 ;  /* 0x0000006106087220 */ /* 0x020fe20000400000 */
[----:B------:R-:W-:Y:S01]  /*4e60*/  ISETP.GT.AND P0, PT, R98, 0x88, P6 ;  /* 0x000000886200780c */ /* 0x000fe20003704270 */
[----:B------:R-:W-:Y:S02]  /*4e70*/  BSSY B1, `(.L_x_133) ;  /* 0x0000005000017945 */ /* 0x000fe40003800000 */
[----:B------:R-:W-:-:S05]  /*4e80*/  FFMA R49, R49, R96, R8 ;  /* 0x0000006031317223 */ /* 0x000fca0000000008 */
[----:B------:R0:W-:Y:S05]  /*4e90*/  @P4 STG.E desc[UR16][R122.64+0x200], R49 ;  /* 0x000200317a004986 */ /* 0x0001ea000c101910 */
[----:B------:R-:W-:Y:S05]  /*4ea0*/  @!P0 BRA `(.L_x_134) ;  /* 0x0000000000048947 */ /* 0x000fea0003800000 */
[----:B------:R0:W5:Y:S02]  /*4eb0*/  LDG.E.LTC128B R6, desc[UR16][R146.64+0x220] ;  /* 0x0002201092067981 */ /* 0x000164000c1e1920 */
.L_x_134:
[----:B------:R-:W-:Y:S05]  /*4ec0*/  BSYNC B1 ;  /* 0x0000000000017941 */ /* 0x000fea0003800000 */
.L_x_133:
[----:B0----5:R-:W-:Y:S01]  /*4ed0*/  FMUL R9, R6, R97 ;  /* 0x0000006106097220 */ /* 0x021fe20000400000 */
[----:B------:R-:W-:Y:S01]  /*4ee0*/  ISETP.GT.AND P3, PT, R98, 0x88, P3 ;  /* 0x000000886200780c */ /* 0x000fe20001f64270 */
[----:B------:R-:W-:Y:S02]  /*4ef0*/  BSSY B1, `(.L_x_135) ;  /* 0x0000005000017945 */ /* 0x000fe40003800000 */
[----:B------:R-:W-:-:S05]  /*4f00*/  FFMA R9, R50, R96, R9 ;  /* 0x0000006032097223 */ /* 0x000fca0000000009 */
[----:B------:R0:W-:Y:S05]  /*4f10*/  @P0 STG.E desc[UR16][R80.64+0x220], R9 ;  /* 0x0002200950000986 */ /* 0x0001ea000c101910 */
[----:B------:R-:W-:Y:S05]  /*4f20*/  @!P3 BRA `(.L_x_136) ;  /* 0x000000000004b947 */ /* 0x000fea0003800000 */
[----:B------:R0:W5:Y:S02]  /*4f30*/  LDG.E.LTC128B R6, desc[UR16][R148.64+0x220] ;  /* 0x0002201094067981 */ /* 0x000164000c1e1920 */
.L_x_136:
[----:B------:R-:W-:Y:S05]  /*4f40*/  BSYNC B1 ;  /* 0x0000000000017941 */ /* 0x000fea0003800000 */
.L_x_135:
[----:B-----5:R-:W-:Y:S01]  /*4f50*/  FMUL R8, R6, R97 ;  /* 0x0000006106087220 */ /* 0x020fe20000400000 */
[----:B------:R-:W-:Y:S01]  /*4f60*/  ISETP.GT.AND P0, PT, R98, 0x80, P2 ;  /* 0x000000806200780c */ /* 0x000fe20001704270 */
[----:B------:R-:W-:Y:S02]  /*4f70*/  BSSY B1, `(.L_x_137) ;  /* 0x0000005000017945 */ /* 0x000fe40003800000 */
[----:B------:R-:W-:-:S05]  /*4f80*/  FFMA R51, R51, R96, R8 ;  /* 0x0000006033337223 */ /* 0x000fca0000000008 */
[----:B------:R0:W-:Y:S05]  /*4f90*/  @P3 STG.E desc[UR16][R120.64+0x220], R51 ;  /* 0x0002203378003986 */ /* 0x0001ea000c101910 */
[----:B------:R-:W-:Y:S05]  /*4fa0*/  @!P0 BRA `(.L_x_138) ;  /* 0x0000000000048947 */ /* 0x000fea0003800000 */
[----:B------:R0:W5:Y:S02]  /*4fb0*/  LDG.E.LTC128B R6, desc[UR16][R100.64+0x200] ;  /* 0x0002001064067981 */ /* 0x000164000c1e1920 */
.L_x_138:
[----:B------:R-:W-:Y:S05]  /*4fc0*/  BSYNC B1 ;  /* 0x0000000000017941 */ /* 0x000fea0003800000 */
.L_x_137:
[----:B0----5:R-:W-:Y:S01]  /*4fd0*/  FMUL R9, R6, R97 ;  /* 0x0000006106097220 */ /* 0x021fe20000400000 */
[----:B------:R-:W-:Y:S01]  /*4fe0*/  ISETP.GT.AND P3, PT, R98, 0x80, P1 ;  /* 0x000000806200780c */ /* 0x000fe20000f64270 */
[----:B------:R-:W-:Y:S02]  /*4ff0*/  BSSY B1, `(.L_x_139) ;  /* 0x0000005000017945 */ /* 0x000fe40003800000 */
[----:B------:R-:W-:-:S05]  /*5000*/  FFMA R9, R52, R96, R9 ;  /* 0x0000006034097223 */ /* 0x000fca0000000009 */
[----:B------:R0:W-:Y:S05]  /*5010*/  @P0 STG.E desc[UR16][R82.64+0x200], R9 ;  /* 0x0002000952000986 */ /* 0x0001ea000c101910 */
[----:B------:R-:W-:Y:S05]  /*5020*/  @!P3 BRA `(.L_x_140) ;  /* 0x000000000004b947 */ /* 0x000fea0003800000 */
[----:B------:R0:W5:Y:S02]  /*5030*/  LDG.E.LTC128B R6, desc[UR16][R102.64+0x200] ;  /* 0x0002001066067981 */ /* 0x000164000c1e1920 */
.L_x_140:
[----:B------:R-:W-:Y:S05]  /*5040*/  BSYNC B1 ;  /* 0x0000000000017941 */ /* 0x000fea0003800000 */
.L_x_139:
[----:B-----5:R-:W-:Y:S01]  /*5050*/  FMUL R8, R6, R97 ;  /* 0x0000006106087220 */ /* 0x020fe20000400000 */
[----:B------:R-:W-:Y:S01]  /*5060*/  ISETP.GT.AND P2, PT, R98, 0x88, P2 ;  /* 0x000000886200780c */ /* 0x000fe20001744270 */
[----:B------:R-:W-:Y:S02]  /*5070*/  BSSY B1, `(.L_x_141) ;  /* 0x0000005000017945 */ /* 0x000fe40003800000 */
[----:B------:R-:W-:-:S05]  /*5080*/  FFMA R53, R53, R96, R8 ;  /* 0x0000006035357223 */ /* 0x000fca0000000008 */
[----:B------:R0:W-:Y:S05]  /*5090*/  @P3 STG.E desc[UR16][R104.64+0x200], R53 ;  /* 0x0002003568003986 */ /* 0x0001ea000c101910 */
[----:B------:R-:W-:Y:S05]  /*50a0*/  @!P2 BRA `(.L_x_142) ;  /* 0x000000000004a947 */ /* 0x000fea0003800000 */
[----:B------:R0:W5:Y:S02]  /*50b0*/  LDG.E.LTC128B R6, desc[UR16][R100.64+0x220] ;  /* 0x0002201064067981 */ /* 0x000164000c1e1920 */
.L_x_142:
[----:B------:R-:W-:Y:S05]  /*50c0*/  BSYNC B1 ;  /* 0x0000000000017941 */ /* 0x000fea0003800000 */
.L_x_141:
[----:B0----5:R-:W-:Y:S01]  /*50d0*/  FMUL R9, R6, R97 ;  /* 0x0000006106097220 */ /* 0x021fe20000400000 */
[----:B------:R-:W-:Y:S01]  /*50e0*/  ISETP.GT.AND P1, PT, R98, 0x88, P1 ;  /* 0x000000886200780c */ /* 0x000fe20000f24270 */
[----:B------:R-:W-:Y:S02]  /*50f0*/  BSSY B1, `(.L_x_143) ;  /* 0x0000005000017945 */ /* 0x000fe40003800000 */
[----:B------:R-:W-:-:S05]  /*5100*/  FFMA R9, R54, R96, R9 ;  /* 0x0000006036097223 */ /* 0x000fca0000000009 */
[----:B------:R0:W-:Y:S05]  /*5110*/  @P2 STG.E desc[UR16][R106.64+0x220], R9 ;  /* 0x000220096a002986 */ /* 0x0001ea000c101910 */
[----:B------:R-:W-:Y:S05]  /*5120*/  @!P1 BRA `(.L_x_144) ;  /* 0x0000000000049947 */ /* 0x000fea0003800000 */
[----:B------:R0:W5:Y:S02]  /*5130*/  LDG.E.LTC128B R6, desc[UR16][R102.64+0x220] ;  /* 0x0002201066067981 */ /* 0x000164000c1e1920 */
.L_x_144:
[----:B------:R-:W-:Y:S05]  /*5140*/  BSYNC B1 ;  /* 0x0000000000017941 */ /* 0x000fea0003800000 */
.L_x_143:
[----:B-----5:R-:W-:-:S04]  /*5150*/  FMUL R6, R6, R97 ;  /* 0x0000006106067220 */ /* 0x020fc80000400000 */
[----:B------:R-:W-:Y:S01]  /*5160*/  FFMA R55, R55, R96, R6 ;  /* 0x0000006037377223 */ /* 0x000fe20000000006 */
[----:B------:R-:W-:Y:S06]  /*5170*/  @!P1 BRA `(.L_x_145) ;  /* 0x00000010009c9947 */ /* 0x000fec0003800000 */
[----:B------:R0:W-:Y:S01]  /*5180*/  STG.E desc[UR16][R84.64+0x220], R55 ;  /* 0x0002203754007986 */ /* 0x0001e2000c101910 */
[----:B------:R-:W-:Y:S05]  /*5190*/  BRA `(.L_x_145) ;  /* 0x0000001000947947 */ /* 0x000fea0003800000 */
.L_x_22:
[----:B------:R-:W-:Y:S01]  /*51a0*/  ULDC.64 UR8, c[0x0][0x6c0] ;  /* 0x0001b00000087ab9 */ /* 0x000fe20000000a00 */
[----:B------:R-:W-:Y:S01]  /*51b0*/  ISETP.GT.AND P4, PT, R99, 0x1, PT ;  /* 0x000000016300780c */ /* 0x000fe20003f84270 */
[-C--:B--2---:R-:W-:Y:S01]  /*51c0*/  FMUL R9, R56, R96.reuse ;  /* 0x0000006038097220 */ /* 0x084fe20000400000 */
[C---:B------:R-:W-:Y:S01]  /*51d0*/  LEA R88, P1, R14.reuse, UR8, 0x2 ;  /* 0x000000080e587c11 */ /* 0x040fe2000f8210ff */
[-C--:B------:R-:W-:Y:S01]  /*51e0*/  FMUL R57, R57, R96.reuse ;  /* 0x0000006039397220 */ /* 0x080fe20000400000 */
[----:B------:R-:W-:Y:S01]  /*51f0*/  ISETP.GT.AND P5, PT, R99, 0x8, PT ;  /* 0x000000086300780c */ /* 0x000fe20003fa4270 */
[----:B------:R-:W-:Y:S01]  /*5200*/  IMAD R101, R21, 0x1c, RZ ;  /* 0x0000001c15657824 */ /* 0x000fe200078e02ff */
[----:B------:R-:W-:Y:S01]  /*5210*/  LEA.HI.X R89, R14, UR9, R13, 0x2, P1 ;  /* 0x000000090e597c11 */ /* 0x000fe200088f140d */
[-C--:B------:R-:W-:Y:S01]  /*5220*/  FMUL R11, R58, R96.reuse ;  /* 0x000000603a0b7220 */ /* 0x080fe20000400000 */
[----:B------:R-:W-:Y:S01]  /*5230*/  ISETP.GT.AND P1, PT, R98, RZ, P4 ;  /* 0x000000ff6200720c */ /* 0x000fe20002724270 */
[----:B------:R-:W-:Y:S01]  /*5240*/  FMUL R59, R59, R96 ;  /* 0x000000603b3b7220 */ /* 0x000fe20000400000 */
[----:B------:R-:W-:Y:S01]  /*5250*/  LEA R90, P3, R20, R88, 0x2 ;  /* 0x00000058145a7211 */ /* 0x000fe200078610ff */
[----:B------:R0:W-:Y:S01]  /*5260*/  @P2 STG.E desc[UR16][R88.64], R9 ;  /* 0x0000000958002986 */ /* 0x0001e2000c101910 */
[----:B------:R-:W-:Y:S01]  /*5270*/  ISETP.GT.AND P2, PT, R98, 0x8, P0 ;  /* 0x000000086200780c */ /* 0x000fe20000744270 */
[C---:B------:R-:W-:Y:S01]  /*5280*/  IMAD.SHL.U32 R107, R20.reuse, 0x20, RZ ;  /* 0x00000020146b7824 */ /* 0x040fe200078e00ff */
[--C-:B------:R-:W-:Y:S01]  /*5290*/  LEA.HI.X R91, R20, R89, R21.reuse, 0x2, P3 ;  /* 0x00000059145b7211 */ /* 0x100fe200018f1415 */
[-C--:B------:R-:W-:Y:S01]  /*52a0*/  FMUL R61, R61, R96.reuse ;  /* 0x000000603d3d7220 */ /* 0x080fe20000400000 */
[----:B------:R-:W-:Y:S01]  /*52b0*/  ISETP.GT.AND P3, PT, R98, 0x8, P4 ;  /* 0x000000086200780c */ /* 0x000fe20002764270 */
[-C--:B------:R-:W-:Y:S01]  /*52c0*/  FMUL R13, R63, R96.reuse ;  /* 0x000000603f0d7220 */ /* 0x080fe20000400000 */
[----:B------:R-:W-:Y:S01]  /*52d0*/  SHF.L.U64.HI R105, R20, 0x5, R21 ;  /* 0x0000000514697819 */ /* 0x000fe20000010215 */
[----:B------:R-:W-:Y:S01]  /*52e0*/  FMUL R15, R64, R96 ;  /* 0x00000060400f7220 */ /* 0x000fe20000400000 */
[----:B------:R-:W-:Y:S01]  /*52f0*/  ISETP.GT.AND P4, PT, R99, 0x9, PT ;  /* 0x000000096300780c */ /* 0x000fe20003f84270 */
[----:B------:R-:W-:Y:S01]  /*5300*/  @P1 STG.E desc[UR16][R90.64], R57 ;  /* 0x000000395a001986 */ /* 0x000fe2000c101910 */
[----:B------:R-:W-:Y:S01]  /*5310*/  ISETP.GT.AND P1, PT, R98, RZ, P5 ;  /* 0x000000ff6200720c */ /* 0x000fe20002f24270 */
[----:B0-----:R-:W-:-:S04]  /*5320*/  IMAD.WIDE.U32 R8, R20, 0x1c, R90 ;  /* 0x0000001c14087825 */ /* 0x001fc800078e005a */
[-C--:B------:R-:W-:Y:S01]  /*5330*/  FMUL R67, R67, R96.reuse ;  /* 0x0000006043437220 */ /* 0x080fe20000400000 */
[----:B------:R0:W-:Y:S01]  /*5340*/  @P2 STG.E desc[UR16][R88.64+0x20], R11 ;  /* 0x0000200b58002986 */ /* 0x0001e2000c101910 */
[----:B------:R-:W-:Y:S01]  /*5350*/  ISETP.GT.AND P2, PT, R98, RZ, P4 ;  /* 0x000000ff6200720c */ /* 0x000fe20002744270 */
[----:B------:R-:W-:Y:S02]  /*5360*/  IMAD.IADD R101, R101, 0x1, R9 ;  /* 0x0000000165657824 */ /* 0x000fe400078e0209 */
[-C--:B------:R-:W-:Y:S01]  /*5370*/  FMUL R9, R60, R96.reuse ;  /* 0x000000603c097220 */ /* 0x080fe20000400000 */
[----:B------:R-:W-:Y:S01]  /*5380*/  IMAD.MOV.U32 R100, RZ, RZ, R8 ;  /* 0x000000ffff647224 */ /* 0x000fe200078e0008 */
[----:B------:R1:W-:Y:S01]  /*5390*/  @P3 STG.E desc[UR16][R90.64+0x20], R59 ;  /* 0x0000203b5a003986 */ /* 0x0003e2000c101910 */
[----:B------:R-:W-:Y:S01]  /*53a0*/  ISETP.GT.AND P3, PT, R99, 0x11, PT ;  /* 0x000000116300780c */ /* 0x000fe20003f64270 */
[-C--:B------:R-:W-:Y:S01]  /*53b0*/  FMUL R19, R68, R96.reuse ;  /* 0x0000006044137220 */ /* 0x080fe20000400000 */
[-C--:B------:R-:W-:Y:S01]  /*53c0*/  FMUL R69, R69, R96.reuse ;  /* 0x0000006045457220 */ /* 0x080fe20000400000 */
[----:B------:R-:W-:Y:S01]  /*53d0*/  FMUL R71, R71, R96 ;  /* 0x0000006047477220 */ /* 0x000fe20000400000 */
[----:B------:R-:W-:Y:S01]  /*53e0*/  @P1 STG.E desc[UR16][R100.64], R9 ;  /* 0x0000000964001986 */ /* 0x000fe2000c101910 */
[----:B------:R-:W-:Y:S01]  /*53f0*/  IADD3 R102, P1, R107, R90, RZ ;  /* 0x0000005a6b667210 */ /* 0x000fe20007f3e0ff */
[-C--:B0-----:R-:W-:Y:S01]  /*5400*/  FMUL R11, R62, R96.reuse ;  /* 0x000000603e0b7220 */ /* 0x081fe20000400000 */
[-C--:B------:R-:W-:Y:S01]  /*5410*/  FMUL R21, R72, R96.reuse ;  /* 0x0000006048157220 */ /* 0x080fe20000400000 */
[-C--:B------:R-:W-:Y:S01]  /*5420*/  FMUL R73, R73, R96.reuse ;  /* 0x0000006049497220 */ /* 0x080fe20000400000 */
[-C--:B------:R-:W-:Y:S01]  /*5430*/  FMUL R75, R75, R96.reuse ;  /* 0x000000604b4b7220 */ /* 0x080fe20000400000 */
[----:B------:R-:W-:Y:S01]  /*5440*/  IMAD.X R103, R105, 0x1, R91, P1 ;  /* 0x0000000169677824 */ /* 0x000fe200008e065b */
[----:B------:R-:W-:Y:S01]  /*5450*/  ISETP.GT.AND P1, PT, R98, 0x8, P5 ;  /* 0x000000086200780c */ /* 0x000fe20002f24270 */
[-C--:B------:R-:W-:Y:S01]  /*5460*/  FMUL R57, R76, R96.reuse ;  /* 0x000000604c397220 */ /* 0x080fe20000400000 */
[-C--:B------:R-:W-:Y:S01]  /*5470*/  FMUL R77, R77, R96.reuse ;  /* 0x000000604d4d7220 */ /* 0x080fe20000400000 */
[-C--:B-1----:R-:W-:Y:S01]  /*5480*/  FMUL R59, R78, R96.reuse ;  /* 0x000000604e3b7220 */ /* 0x082fe20000400000 */
[----:B------:R0:W-:Y:S01]  /*5490*/  @P2 STG.E desc[UR16][R102.64], R61 ;  /* 0x0000003d66002986 */ /* 0x0001e2000c101910 */
[----:B------:R-:W-:Y:S01]  /*54a0*/  ISETP.GT.AND P2, PT, R98, 0x8, P4 ;  /* 0x000000086200780c */ /* 0x000fe20002744270 */
[-C--:B------:R-:W-:Y:S01]  /*54b0*/  FMUL R79, R79, R96.reuse ;  /* 0x000000604f4f7220 */ /* 0x080fe20000400000 */
[----:B------:R-:W-:Y:S01]  /*54c0*/  ISETP.GT.AND P4, PT, R99, 0x10, PT ;  /* 0x000000106300780c */ /* 0x000fe20003f84270 */
[-C--:B------:R-:W-:Y:S01]  /*54d0*/  FMUL R81, R81, R96.reuse ;  /* 0x0000006051517220 */ /* 0x080fe20000400000 */
[-C--:B------:R-:W-:Y:S01]  /*54e0*/  FMUL R83, R83, R96.reuse ;  /* 0x0000006053537220 */ /* 0x080fe20000400000 */
[-C--:B------:R-:W-:Y:S01]  /*54f0*/  FMUL R85, R85, R96.reuse ;  /* 0x0000006055557220 */ /* 0x080fe20000400000 */
[-C--:B------:R-:W-:Y:S01]  /*5500*/  FMUL R87, R87, R96.reuse ;  /* 0x0000006057577220 */ /* 0x080fe20000400000 */
[----:B------:R-:W-:Y:S01]  /*5510*/  FMUL R25, R25, R96 ;  /* 0x0000006019197220 */ /* 0x000fe20000400000 */
[----:B------:R-:W-:Y:S01]  /*5520*/  @P1 STG.E desc[UR16][R100.64+0x20], R11 ;  /* 0x0000200b64001986 */ /* 0x000fe2000c101910 */
[----:B------:R-:W-:Y:S01]  /*5530*/  IADD3 R62, P1, R107, R8, RZ ;  /* 0x000000086b3e7210 */ /* 0x000fe20007f3e0ff */
[-C--:B------:R-:W-:Y:S01]  /*5540*/  FMUL R27, R27, R96.reuse ;  /* 0x000000601b1b7220 */ /* 0x080fe20000400000 */
[-C--:B0-----:R-:W-:Y:S01]  /*5550*/  FMUL R61, R80, R96.reuse ;  /* 0x00000060503d7220 */ /* 0x081fe20000400000 */
[-C--:B------:R-:W-:Y:S01]  /*5560*/  FMUL R29, R29, R96.reuse ;  /* 0x000000601d1d7220 */ /* 0x080fe20000400000 */
[----:B------:R0:W-:Y:S01]  /*5570*/  @P2 STG.E desc[UR16][R102.64+0x20], R13 ;  /* 0x0000200d66002986 */ /* 0x0001e2000c101910 */
[----:B------:R-:W-:Y:S01]  /*5580*/  IMAD.X R63, R105, 0x1, R101, P1 ;  /* 0x00000001693f7824 */ /* 0x000fe200008e0665 */
[----:B------:R-:W-:Y:S01]  /*5590*/  ISETP.GT.AND P1, PT, R98, RZ, P4 ;  /* 0x000000ff6200720c */ /* 0x000fe20002724270 */
[-C--:B------:R-:W-:Y:S01]  /*55a0*/  FMUL R31, R31, R96.reuse ;  /* 0x000000601f1f7220 */ /* 0x080fe20000400000 */
[----:B------:R-:W-:Y:S01]  /*55b0*/  ISETP.GT.AND P2, PT, R99, 0x19, PT ;  /* 0x000000196300780c */ /* 0x000fe20003f44270 */
[-C--:B------:R-:W-:Y:S01]  /*55c0*/  FMUL R33, R33, R96.reuse ;  /* 0x0000006021217220 */ /* 0x080fe20000400000 */
[-C--:B------:R-:W-:Y:S01]  /*55d0*/  FMUL R35, R35, R96.reuse ;  /* 0x0000006023237220 */ /* 0x080fe20000400000 */
[-C--:B------:R-:W-:Y:S01]  /*55e0*/  FMUL R37, R37, R96.reuse ;  /* 0x0000006025257220 */ /* 0x080fe20000400000 */
[-C--:B------:R-:W-:Y:S01]  /*55f0*/  FMUL R39, R39, R96.reuse ;  /* 0x0000006027277220 */ /* 0x080fe20000400000 */
[-C--:B------:R-:W-:Y:S01]  /*5600*/  FMUL R41, R41, R96.reuse ;  /* 0x0000006029297220 */ /* 0x080fe20000400000 */
[-C--:B------:R-:W-:Y:S01]  /*5610*/  FMUL R43, R43, R96.reuse ;  /* 0x000000602b2b7220 */ /* 0x080fe20000400000 */
[-C--:B------:R-:W-:Y:S01]  /*5620*/  FMUL R45, R45, R96.reuse ;  /* 0x000000602d2d7220 */ /* 0x080fe20000400000 */
[-C--:B0-----:R-:W-:Y:S01]  /*5630*/  FMUL R13, R65, R96.reuse ;  /* 0x00000060410d7220 */ /* 0x081fe20000400000 */
[-C--:B------:R-:W-:Y:S01]  /*5640*/  FMUL R47, R47, R96.reuse ;  /* 0x000000602f2f7220 */ /* 0x080fe20000400000 */
[----:B------:R-:W-:Y:S01]  /*5650*/  FMUL R49, R49, R96 ;  /* 0x0000006031317220 */ /* 0x000fe20000400000 */
[----:B------:R0:W-:Y:S01]  /*5660*/  @P1 STG.E desc[UR16][R62.64], R15 ;  /* 0x0000000f3e001986 */ /* 0x0001e2000c101910 */
[----:B------:R-:W-:Y:S01]  /*5670*/  IADD3 R92, P1, R107, R102, RZ ;  /* 0x000000666b5c7210 */ /* 0x000fe20007f3e0ff */
[-C--:B------:R-:W-:Y:S01]  /*5680*/  FMUL R51, R51, R96.reuse ;  /* 0x0000006033337220 */ /* 0x080fe20000400000 */
[-C--:B------:R-:W-:Y:S01]  /*5690*/  FMUL R53, R53, R96.reuse ;  /* 0x0000006035357220 */ /* 0x080fe20000400000 */
[----:B------:R-:W-:-:S02]  /*56a0*/  FMUL R55, R55, R96 ;  /* 0x0000006037377220 */ /* 0x000fc40000400000 */
[----:B------:R-:W-:Y:S01]  /*56b0*/  IMAD.X R93, R105, 0x1, R103, P1 ;  /* 0x00000001695d7824 */ /* 0x000fe200008e0667 */
[----:B------:R-:W-:-:S05]  /*56c0*/  IADD3 R94, P1, R107, R92, RZ ;  /* 0x0000005c6b5e7210 */ /* 0x000fca0007f3e0ff */
[----:B------:R-:W-:Y:S01]  /*56d0*/  IMAD.X R95, R105, 0x1, R93, P1 ;  /* 0x00000001695f7824 */ /* 0x000fe200008e065d */
[----:B------:R-:W-:Y:S01]  /*56e0*/  IADD3 R22, P1, R92, R107, RZ ;  /* 0x0000006b5c167210 */ /* 0x000fe20007f3e0ff */
[----:B0-----:R-:W-:-:S04]  /*56f0*/  FMUL R15, R66, R96 ;  /* 0x00000060420f7220 */ /* 0x001fc80000400000 */
[----:B------:R-:W-:Y:S01]  /*5700*/  IMAD.X R23, R93, 0x1, R105, P1 ;  /* 0x000000015d177824 */ /* 0x000fe200008e0669 */
[----:B------:R-:W-:-:S05]  /*5710*/  IADD3 R10, P1, R107, R94, RZ ;  /* 0x0000005e6b0a7210 */ /* 0x000fca0007f3e0ff */
[----:B------:R-:W-:Y:S01]  /*5720*/  IMAD.X R11, R105, 0x1, R95, P1 ;  /* 0x00000001690b7824 */ /* 0x000fe200008e065f */
[----:B------:R-:W-:-:S05]  /*5730*/  IADD3 R8, P1, R22, R107, RZ ;  /* 0x0000006b16087210 */ /* 0x000fca0007f3e0ff */
[----:B------:R-:W-:Y:S01]  /*5740*/  IMAD.X R9, R23, 0x1, R105, P1 ;  /* 0x0000000117097824 */ /* 0x000fe200008e0669 */
[----:B------:R-:W-:-:S13]  /*5750*/  ISETP.GT.AND P1, PT, R98, RZ, P3 ;  /* 0x000000ff6200720c */ /* 0x000fda0001f24270 */
[----:B------:R0:W-:Y:S01]  /*5760*/  @P1 STG.E desc[UR16][R92.64], R13 ;  /* 0x0000000d5c001986 */ /* 0x0001e2000c101910 */
[----:B------:R-:W-:-:S13]  /*5770*/  ISETP.GT.AND P1, PT, R98, 0x8, P4 ;  /* 0x000000086200780c */ /* 0x000fda0002724270 */
[----:B------:R-:W-:Y:S02]  /*5780*/  @P1 IMAD.MOV.U32 R12, RZ, RZ, R62 ;  /* 0x000000ffff0c1224 */ /* 0x000fe400078e003e */
[----:B0-----:R-:W-:-:S05]  /*5790*/  @P1 IMAD.MOV.U32 R13, RZ, RZ, R63 ;  /* 0x000000ffff0d1224 */ /* 0x001fca00078e003f */
[----:B------:R0:W-:Y:S01]  /*57a0*/  @P1 STG.E desc[UR16][R12.64+0x20], R15 ;  /* 0x0000200f0c001986 */ /* 0x0001e2000c101910 */
[----:B------:R-:W-:Y:S02]  /*57b0*/  ISETP.GT.AND P1, PT, R98, 0x8, P3 ;  /* 0x000000086200780c */ /* 0x000fe40001f24270 */
[----:B------:R-:W-:Y:S01]  /*57c0*/  ISETP.GT.AND P3, PT, R99, 0x18, PT ;  /* 0x000000186300780c */ /* 0x000fe20003f64270 */
[----:B0-----:R-:W-:-:S10]  /*57d0*/  FMUL R15, R70, R96 ;  /* 0x00000060460f7220 */ /* 0x001fd40000400000 */
[----:B------:R-:W-:Y:S02]  /*57e0*/  @P1 IMAD.MOV.U32 R12, RZ, RZ, R92 ;  /* 0x000000ffff0c1224 */ /* 0x000fe400078e005c */
[----:B------:R-:W-:-:S05]  /*57f0*/  @P1 IMAD.MOV.U32 R13, RZ, RZ, R93 ;  /* 0x000000ffff0d1224 */ /* 0x000fca00078e005d */
[----:B------:R0:W-:Y:S01]  /*5800*/  @P1 STG.E desc[UR16][R12.64+0x20], R67 ;  /* 0x000020430c001986 */ /* 0x0001e2000c101910 */
[----:B------:R-:W-:-:S05]  /*5810*/  IADD3 R64, P1, R107, R62, RZ ;  /* 0x0000003e6b407210 */ /* 0x000fca0007f3e0ff */
[----:B------:R-:W-:Y:S01]  /*5820*/  IMAD.X R65, R105, 0x1, R63, P1 ;  /* 0x0000000169417824 */ /* 0x000fe200008e063f */
[----:B------:R-:W-:-:S13]  /*5830*/  ISETP.GT.AND P1, PT, R98, RZ, P3 ;  /* 0x000000ff6200720c */ /* 0x000fda0001f24270 */
[----:B------:R-:W-:Y:S01]  /*5840*/  @P1 STG.E desc[UR16][R64.64], R19 ;  /* 0x0000001340001986 */ /* 0x000fe2000c101910 */
[----:B------:R-:W-:-:S13]  /*5850*/  ISETP.GT.AND P1, PT, R98, RZ, P2 ;  /* 0x000000ff6200720c */ /* 0x000fda0001724270 */
[----:B------:R1:W-:Y:S01]  /*5860*/  @P1 STG.E desc[UR16][R94.64], R69 ;  /* 0x000000455e001986 */ /* 0x0003e2000c101910 */
[----:B------:R-:W-:-:S05]  /*5870*/  IADD3 R66, P1, R62, R107, RZ ;  /* 0x0000006b3e427210 */ /* 0x000fca0007f3e0ff */
[----:B0-----:R-:W-:Y:S01]  /*5880*/  IMAD.X R67, R63, 0x1, R105, P1 ;  /* 0x000000013f437824 */ /* 0x001fe200008e0669 */
[----:B------:R-:W-:-:S05]  /*5890*/  IADD3 R16, P1, R107, R10, RZ ;  /* 0x0000000a6b107210 */ /* 0x000fca0007f3e0ff */
[----:B------:R-:W-:Y:S01]  /*58a0*/  IMAD.X R17, R105, 0x1, R11, P1 ;  /* 0x0000000169117824 */ /* 0x000fe200008e060b */
[----:B------:R-:W-:-:S05]  /*58b0*/  IADD3 R12, P1, R8, R107, RZ ;  /* 0x0000006b080c7210 */ /* 0x000fca0007f3e0ff */
[----:B------:R-:W-:Y:S01]  /*58c0*/  IMAD.X R13, R9, 0x1, R105, P1 ;  /* 0x00000001090d7824 */ /* 0x000fe200008e0669 */
[----:B------:R-:W-:Y:S02]  /*58d0*/  ISETP.GT.AND P1, PT, R98, 0x8, P3 ;  /* 0x000000086200780c */ /* 0x000fe40001f24270 */
[----:B------:R-:W-:-:S11]  /*58e0*/  ISETP.GT.AND P3, PT, R99, 0x20, PT ;  /* 0x000000206300780c */ /* 0x000fd60003f64270 */
[----:B------:R-:W-:Y:S01]  /*58f0*/  @P1 STG.E desc[UR16][R66.64+0x20], R15 ;  /* 0x0000200f42001986 */ /* 0x000fe2000c101910 */
[----:B------:R-:W-:Y:S02]  /*5900*/  ISETP.GT.AND P1, PT, R98, 0x8, P2 ;  /* 0x000000086200780c */ /* 0x000fe40001724270 */
[----:B------:R-:W-:-:S11]  /*5910*/  ISETP.GT.AND P2, PT, R99, 0x21, PT ;  /* 0x000000216300780c */ /* 0x000fd60003f44270 */
[----:B------:R-:W-:Y:S01]  /*5920*/  @P1 STG.E desc[UR16][R22.64+0x20], R71 ;  /* 0x0000204716001986 */ /* 0x000fe2000c101910 */
[----:B------:R-:W-:-:S05]  /*5930*/  IADD3 R68, P1, R107, R64, RZ ;  /* 0x000000406b447210 */ /* 0x000fca0007f3e0ff */
[----:B-1----:R-:W-:Y:S01]  /*5940*/  IMAD.X R69, R105, 0x1, R65, P1 ;  /* 0x0000000169457824 */ /* 0x002fe200008e0641 */
[----:B------:R-:W-:-:S13]  /*5950*/  ISETP.GT.AND P1, PT, R98, RZ, P3 ;  /* 0x000000ff6200720c */ /* 0x000fda0001f24270 */
[----:B------:R0:W-:Y:S01]  /*5960*/  @P1 STG.E desc[UR16][R68.64], R21 ;  /* 0x0000001544001986 */ /* 0x0001e2000c101910 */
[----:B------:R-:W-:Y:S01]  /*5970*/  ISETP.GT.AND P1, PT, R98, RZ, P2 ;  /* 0x000000ff6200720c */ /* 0x000fe20001724270 */
[----:B0-----:R-:W-:-:S12]  /*5980*/  FMUL R21, R74, R96 ;  /* 0x000000604a157220 */ /* 0x001fd80000400000 */
[----:B------:R0:W-:Y:S01]  /*5990*/  @P1 STG.E desc[UR16][R10.64], R73 ;  /* 0x000000490a001986 */ /* 0x0001e2000c101910 */
[----:B------:R-:W-:-:S05]  /*59a0*/  IADD3 R70, P1, R66, R107, RZ ;  /* 0x0000006b42467210 */ /* 0x000fca0007f3e0ff */
[----:B------:R-:W-:Y:S01]  /*59b0*/  IMAD.X R71, R67, 0x1, R105, P1 ;  /* 0x0000000143477824 */ /* 0x000fe200008e0669 */
[----:B------:R-:W-:-:S05]  /*59c0*/  IADD3 R18, P1, R107, R16, RZ ;  /* 0x000000106b127210 */ /* 0x000fca0007f3e0ff */
[----:B------:R-:W-:Y:S01]  /*59d0*/  IMAD.X R19, R105, 0x1, R17, P1 ;  /* 0x0000000169137824 */ /* 0x000fe200008e0611 */
[----:B------:R-:W-:-:S05]  /*59e0*/  IADD3 R14, P1, R12, R107, RZ ;  /* 0x0000006b0c0e7210 */ /* 0x000fca0007f3e0ff */
[----:B------:R-:W-:Y:S01]  /*59f0*/  IMAD.X R15, R13, 0x1, R105, P1 ;  /* 0x000000010d0f7824 */ /* 0x000fe200008e0669 */
[----:B------:R-:W-:-:S13]  /*5a00*/  ISETP.GT.AND P1, PT, R98, 0x8, P3 ;  /* 0x000000086200780c */ /* 0x000fda0001f24270 */
[----:B------:R-:W-:Y:S01]  /*5a10*/  @P1 STG.E desc[UR16][R70.64+0x20], R21 ;  /* 0x0000201546001986 */ /* 0x000fe2000c101910 */
[----:B------:R-:W-:-:S13]  /*5a20*/  ISETP.GT.AND P1, PT, R98, 0x8, P2 ;  /* 0x000000086200780c */ /* 0x000fda0001724270 */
[----:B------:R1:W-:Y:S01]  /*5a30*/  @P1 STG.E desc[UR16][R8.64+0x20], R75 ;  /* 0x0000204b08001986 */ /* 0x0003e2000c101910 */
[----:B------:R-:W-:-:S05]  /*5a40*/  IADD3 R72, P1, R107, R68, RZ ;  /* 0x000000446b487210 */ /* 0x000fca0007f3e0ff */
[----:B0-----:R-:W-:Y:S01]  /*5a50*/  IMAD.X R73, R105, 0x1, R69, P1 ;  /* 0x0000000169497824 */ /* 0x001fe200008e0645 */
[----:B------:R-:W-:-:S04]  /*5a60*/  ISETP.GT.AND P1, PT, R99, 0x28, PT ;  /* 0x000000286300780c */ /* 0x000fc80003f24270 */
[----:B------:R-:W-:Y:S02]  /*5a70*/  ISETP.GT.AND P2, PT, R98, RZ, P1 ;  /* 0x000000ff6200720c */ /* 0x000fe40000f44270 */
[----:B------:R-:W-:-:S11]  /*5a80*/  P2R R104, PR, RZ, 0x2 ;  /* 0x00000002ff687803 */ /* 0x000fd60000000000 */
[----:B------:R-:W-:Y:S01]  /*5a90*/  @P2 STG.E desc[UR16][R72.64], R57 ;  /* 0x0000003948002986 */ /* 0x000fe2000c101910 */
[----:B------:R-:W-:-:S04]  /*5aa0*/  ISETP.GT.AND P2, PT, R99, 0x29, PT ;  /* 0x000000296300780c */ /* 0x000fc80003f44270 */
[----:B------:R-:W-:Y:S02]  /*5ab0*/  ISETP.GT.AND P3, PT, R98, RZ, P2 ;  /* 0x000000ff6200720c */ /* 0x000fe40001764270 */
[----:B------:R-:W-:-:S11]  /*5ac0*/  P2R R6, PR, RZ, 0x4 ;  /* 0x00000004ff067803 */ /* 0x000fd60000000000 */
[----:B------:R0:W-:Y:S01]  /*5ad0*/  @P3 STG.E desc[UR16][R16.64], R77 ;  /* 0x0000004d10003986 */ /* 0x0001e2000c101910 */
[----:B------:R-:W-:-:S05]  /*5ae0*/  IADD3 R74, P3, R70, R107, RZ ;  /* 0x0000006b464a7210 */ /* 0x000fca0007f7e0ff */
[----:B-1----:R-:W-:Y:S01]  /*5af0*/  IMAD.X R75, R71, 0x1, R105, P3 ;  /* 0x00000001474b7824 */ /* 0x002fe200018e0669 */
[----:B------:R-:W-:-:S05]  /*5b00*/  IADD3 R20, P3, R107, R18, RZ ;  /* 0x000000126b147210 */ /* 0x000fca0007f7e0ff */
[----:B------:R-:W-:Y:S01]  /*5b10*/  IMAD.X R21, R105, 0x1, R19, P3 ;  /* 0x0000000169157824 */ /* 0x000fe200018e0613 */
[----:B------:R-:W-:-:S13]  /*5b20*/  ISETP.GT.AND P3, PT, R98, 0x8, P1 ;  /* 0x000000086200780c */ /* 0x000fda0000f64270 */
[----:B------:R-:W-:Y:S01]  /*5b30*/  @P3 STG.E desc[UR16][R74.64+0x20], R59 ;  /* 0x0000203b4a003986 */ /* 0x000fe2000c101910 */
[C---:B------:R-:W-:Y:S02]  /*5b40*/  ISETP.GT.AND P3, PT, R98.reuse, 0x8, P2 ;  /* 0x000000086200780c */ /* 0x040fe40001764270 */
[C---:B------:R-:W-:Y:S02]  /*5b50*/  ISETP.GT.AND P2, PT, R98.reuse, 0x80, P0 ;  /* 0x000000806200780c */ /* 0x040fe40000744270 */
[----:B------:R-:W-:-:S09]  /*5b60*/  ISETP.GT.AND P0, PT, R98, 0x88, P0 ;  /* 0x000000886200780c */ /* 0x000fd20000704270 */
[----:B------:R1:W-:Y:S01]  /*5b70*/  @P3 STG.E desc[UR16][R12.64+0x20], R79 ;  /* 0x0000204f0c003986 */ /* 0x0003e2000c101910 */
[----:B------:R-:W-:-:S05]  /*5b80*/  IADD3 R76, P3, R107, R72, RZ ;  /* 0x000000486b4c7210 */ /* 0x000fca0007f7e0ff */
[----:B0-----:R-:W-:Y:S01]  /*5b90*/  IMAD.X R77, R105, 0x1, R73, P3 ;  /* 0x00000001694d7824 */ /* 0x001fe200018e0649 */
[----:B------:R-:W-:-:S04]  /*5ba0*/  ISETP.GT.AND P3, PT, R99, 0x30, PT ;  /* 0x000000306300780c */ /* 0x000fc80003f64270 */
[----:B------:R-:W-:Y:S01]  /*5bb0*/  ISETP.GT.AND P4, PT, R98, RZ, P3 ;  /* 0x000000ff6200720c */ /* 0x000fe20001f84270 */
[----:B-1----:R-:W-:-:S12]  /*5bc0*/  FMUL R79, R82, R96 ;  /* 0x00000060524f7220 */ /* 0x002fd80000400000 */
[----:B------:R-:W-:Y:S01]  /*5bd0*/  @P4 STG.E desc[UR16][R76.64], R61 ;  /* 0x0000003d4c004986 */ /* 0x000fe2000c101910 */
[----:B------:R-:W-:-:S04]  /*5be0*/  ISETP.GT.AND P4, PT, R99, 0x31, PT ;  /* 0x000000316300780c */ /* 0x000fc80003f84270 */
[----:B------:R-:W-:-:S13]  /*5bf0*/  ISETP.GT.AND P5, PT, R98, RZ, P4 ;  /* 0x000000ff6200720c */ /* 0x000fda00027a4270 */
[----:B------:R0:W-:Y:S01]  /*5c00*/  @P5 STG.E desc[UR16][R18.64], R81 ;  /* 0x0000005112005986 */ /* 0x0001e2000c101910 */
[----:B------:R-:W-:-:S05]  /*5c10*/  IADD3 R58, P5, R74, R107, RZ ;  /* 0x0000006b4a3a7210 */ /* 0x000fca0007fbe0ff */
[----:B------:R-:W-:Y:S01]  /*5c20*/  IMAD.X R59, R75, 0x1, R105, P5 ;  /* 0x000000014b3b7824 */ /* 0x000fe200028e0669 */
[----:B------:R-:W-:Y:S01]  /*5c30*/  ISETP.GT.AND P5, PT, R98, 0x8, P3 ;  /* 0x000000086200780c */ /* 0x000fe20001fa4270 */
[----:B0-----:R-:W-:-:S12]  /*5c40*/  FMUL R81, R84, R96 ;  /* 0x0000006054517220 */ /* 0x001fd80000400000 */
[----:B------:R-:W-:Y:S01]  /*5c50*/  @P5 STG.E desc[UR16][R58.64+0x20], R79 ;  /* 0x0000204f3a005986 */ /* 0x000fe2000c101910 */
[----:B------:R-:W-:-:S05]  /*5c60*/  IADD3 R56, P5, R107, R76, RZ ;  /* 0x0000004c6b387210 */ /* 0x000fca0007fbe0ff */
[----:B------:R-:W-:Y:S01]  /*5c70*/  IMAD.X R57, R105, 0x1, R77, P5 ;  /* 0x0000000169397824 */ /* 0x000fe200028e064d */
[----:B------:R-:W-:-:S13]  /*5c80*/  ISETP.GT.AND P5, PT, R98, 0x8, P4 ;  /* 0x000000086200780c */ /* 0x000fda00027a4270 */
[----:B------:R0:W-:Y:S01]  /*5c90*/  @P5 STG.E desc[UR16][R14.64+0x20], R83 ;  /* 0x000020530e005986 */ /* 0x0001e2000c101910 */
[----:B------:R-:W-:-:S05]  /*5ca0*/  IADD3 R60, P5, R14, R107, RZ ;  /* 0x0000006b0e3c7210 */ /* 0x000fca0007fbe0ff */
[----:B------:R-:W-:Y:S01]  /*5cb0*/  IMAD.X R61, R15, 0x1, R105, P5 ;  /* 0x000000010f3d7824 */ /* 0x000fe200028e0669 */
[----:B------:R-:W-:-:S04]  /*5cc0*/  ISETP.GT.AND P5, PT, R99, 0x38, PT ;  /* 0x000000386300780c */ /* 0x000fc80003fa4270 */
[----:B------:R-:W-:Y:S01]  /*5cd0*/  ISETP.GT.AND P6, PT, R98, RZ, P5 ;  /* 0x000000ff6200720c */ /* 0x000fe20002fc4270 */
[----:B0-----:R-:W-:-:S12]  /*5ce0*/  FMUL R83, R86, R96 ;  /* 0x0000006056537220 */ /* 0x001fd80000400000 */
[----:B------:R0:W-:Y:S01]  /*5cf0*/  @P6 STG.E desc[UR16][R56.64], R81 ;  /* 0x0000005138006986 */ /* 0x0001e2000c101910 */
[----:B------:R-:W-:-:S05]  /*5d00*/  IADD3 R78, P6, R58, R107, RZ ;  /* 0x0000006b3a4e7210 */ /* 0x000fca0007fde0ff */
[----:B------:R-:W-:Y:S01]  /*5d10*/  IMAD.X R79, R59, 0x1, R105, P6 ;  /* 0x000000013b4f7824 */ /* 0x000fe200030e0669 */
[----:B------:R-:W-:-:S04]  /*5d20*/  ISETP.GT.AND P6, PT, R99, 0x39, PT ;  /* 0x000000396300780c */ /* 0x000fc80003fc4270 */
[----:B------:R-:W-:Y:S01]  /*5d30*/  ISETP.GT.AND P1, PT, R98, RZ, P6 ;  /* 0x000000ff6200720c */ /* 0x000fe20003724270 */
[----:B0-----:R-:W-:-:S12]  /*5d40*/  FMUL R81, R24, R96 ;  /* 0x0000006018517220 */ /* 0x001fd80000400000 */
[----:B------:R0:W-:Y:S01]  /*5d50*/  @P1 STG.E desc[UR16][R20.64], R85 ;  /* 0x0000005514001986 */ /* 0x0001e2000c101910 */
[----:B------:R-:W-:Y:S01]  /*5d60*/  ISETP.GT.AND P1, PT, R98, 0x8, P5 ;  /* 0x000000086200780c */ /* 0x000fe20002f24270 */
[----:B0-----:R-:W-:-:S12]  /*5d70*/  FMUL R85, R28, R96 ;  /* 0x000000601c557220 */ /* 0x001fd80000400000 */
[----:B------:R0:W-:Y:S01]  /*5d80*/  @P1 STG.E desc[UR16][R78.64+0x20], R83 ;  /* 0x000020534e001986 */ /* 0x0001e2000c101910 */
[----:B------:R-:W-:Y:S01]  /*5d90*/  ISETP.GT.AND P1, PT, R98, 0x8, P6 ;  /* 0x000000086200780c */ /* 0x000fe20003724270 */
[----:B0-----:R-:W-:-:S12]  /*5da0*/  FMUL R83, R26, R96 ;  /* 0x000000601a537220 */ /* 0x001fd80000400000 */
[----:B------:R-:W-:Y:S01]  /*5db0*/  @P1 STG.E desc[UR16][R60.64+0x20], R87 ;  /* 0x000020573c001986 */ /* 0x000fe2000c101910 */
[----:B------:R-:W-:-:S03]  /*5dc0*/  ISETP.GT.AND P1, PT, R99, 0x1, PT ;  /* 0x000000016300780c */ /* 0x000fc60003f24270 */
[----:B------:R-:W-:Y:S01]  /*5dd0*/  @P2 STG.E desc[UR16][R88.64+0x200], R81 ;  /* 0x0002005158002986 */ /* 0x000fe2000c101910 */
[----:B------:R-:W-:Y:S02]  /*5de0*/  ISETP.GT.AND P1, PT, R98, 0x80, P1 ;  /* 0x000000806200780c */ /* 0x000fe40000f24270 */
[----:B------:R-:W-:-:S11]  /*5df0*/  ISETP.NE.AND P2, PT, R6, RZ, PT ;  /* 0x000000ff0600720c */ /* 0x000fd60003f45270 */
[----:B------:R0:W-:Y:S01]  /*5e00*/  @P1 STG.E desc[UR16][R90.64+0x200], R25 ;  /* 0x000200195a001986 */ /* 0x0001e2000c101910 */
[----:B------:R-:W-:-:S03]  /*5e10*/  ISETP.NE.AND P1, PT, R104, RZ, PT ;  /* 0x000000ff6800720c */ /* 0x000fc60003f25270 */
[----:B------:R-:W-:Y:S01]  /*5e20*/  @P0 STG.E desc[UR16][R88.64+0x220], R83 ;  /* 0x0002205358000986 */ /* 0x000fe2000c101910 */
[----:B------:R-:W-:-:S04]  /*5e30*/  ISETP.GT.AND P0, PT, R99, 0x1, PT ;  /* 0x000000016300780c */ /* 0x000fc80003f04270 */
[----:B------:R-:W-:Y:S01]  /*5e40*/  ISETP.GT.AND P0, PT, R98, 0x88, P0 ;  /* 0x000000886200780c */ /* 0x000fe20000704270 */
[----:B0-----:R-:W-:-:S12]  /*5e50*/  FMUL R25, R30, R96 ;  /* 0x000000601e197220 */ /* 0x001fd80000400000 */
[----:B------:R0:W-:Y:S01]  /*5e60*/  @P0 STG.E desc[UR16][R90.64+0x220], R27 ;  /* 0x0002201b5a000986 */ /* 0x0001e2000c101910 */
[----:B------:R-:W-:-:S04]  /*5e70*/  ISETP.GT.AND P0, PT, R99, 0x8, PT ;  /* 0x000000086300780c */ /* 0x000fc80003f04270 */
[----:B------:R-:W-:Y:S01]  /*5e80*/  ISETP.GT.AND P0, PT, R98, 0x80, P0 ;  /* 0x000000806200780c */ /* 0x000fe20000704270 */
[----:B0-----:R-:W-:-:S12]  /*5e90*/  FMUL R27, R32, R96 ;  /* 0x00000060201b7220 */ /* 0x001fd80000400000 */
[----:B------:R-:W-:Y:S01]  /*5ea0*/  @P0 STG.E desc[UR16][R100.64+0x200], R85 ;  /* 0x0002005564000986 */ /* 0x000fe2000c101910 */
[----:B------:R-:W-:-:S04]  /*5eb0*/  ISETP.GT.AND P0, PT, R99, 0x9, PT ;  /* 0x000000096300780c */ /* 0x000fc80003f04270 */
[----:B------:R-:W-:-:S13]  /*5ec0*/  ISETP.GT.AND P0, PT, R98, 0x80, P0 ;  /* 0x000000806200780c */ /* 0x000fda0000704270 */
[----:B------:R0:W-:Y:S01]  /*5ed0*/  @P0 STG.E desc[UR16][R102.64+0x200], R29 ;  /* 0x0002001d66000986 */ /* 0x0001e2000c101910 */
[----:B------:R-:W-:-:S04]  /*5ee0*/  ISETP.GT.AND P0, PT, R99, 0x8, PT ;  /* 0x000000086300780c */ /* 0x000fc80003f04270 */
[----:B------:R-:W-:Y:S01]  /*5ef0*/  ISETP.GT.AND P0, PT, R98, 0x88, P0 ;  /* 0x000000886200780c */ /* 0x000fe20000704270 */
[----:B0-----:R-:W-:-:S12]  /*5f00*/  FMUL R29, R34, R96 ;  /* 0x00000060221d7220 */ /* 0x001fd80000400000 */
[----:B------:R0:W-:Y:S01]  /*5f10*/  @P0 STG.E desc[UR16][R100.64+0x220], R25 ;  /* 0x0002201964000986 */ /* 0x0001e2000c101910 */
[----:B------:R-:W-:-:S04]  /*5f20*/  ISETP.GT.AND P0, PT, R99, 0x9, PT ;  /* 0x000000096300780c */ /* 0x000fc80003f04270 */
[----:B------:R-:W-:-:S13]  /*5f30*/  ISETP.GT.AND P0, PT, R98, 0x88, P0 ;  /* 0x000000886200780c */ /* 0x000fda0000704270 */
[----:B------:R-:W-:Y:S01]  /*5f40*/  @P0 STG.E desc[UR16][R102.64+0x220], R31 ;  /* 0x0002201f66000986 */ /* 0x000fe2000c101910 */
[----:B------:R-:W-:-:S04]  /*5f50*/  ISETP.GT.AND P0, PT, R99, 0x10, PT ;  /* 0x000000106300780c */ /* 0x000fc80003f04270 */
[----:B------:R-:W-:-:S13]  /*5f60*/  ISETP.GT.AND P0, PT, R98, 0x80, P0 ;  /* 0x000000806200780c */ /* 0x000fda0000704270 */
[----:B------:R-:W-:Y:S02]  /*5f70*/  @P0 IMAD.MOV.U32 R24, RZ, RZ, R62 ;  /* 0x000000ffff180224 */ /* 0x000fe400078e003e */
[----:B0-----:R-:W-:-:S05]  /*5f80*/  @P0 IMAD.MOV.U32 R25, RZ, RZ, R63 ;  /* 0x000000ffff190224 */ /* 0x001fca00078e003f */
[----:B------:R0:W-:Y:S01]  /*5f90*/  @P0 STG.E desc[UR16][R24.64+0x200], R27 ;  /* 0x0002001b18000986 */ /* 0x0001e2000c101910 */
[----:B------:R-:W-:-:S04]  /*5fa0*/  ISETP.GT.AND P0, PT, R99, 0x11, PT ;  /* 0x000000116300780c */ /* 0x000fc80003f04270 */
[----:B------:R-:W-:Y:S01]  /*5fb0*/  ISETP.GT.AND P0, PT, R98, 0x80, P0 ;  /* 0x000000806200780c */ /* 0x000fe20000704270 */
[----:B0-----:R-:W-:-:S12]  /*5fc0*/  FMUL R27, R36, R96 ;  /* 0x00000060241b7220 */ /* 0x001fd80000400000 */
[----:B------:R-:W-:Y:S02]  /*5fd0*/  @P0 IMAD.MOV.U32 R24, RZ, RZ, R92 ;  /* 0x000000ffff180224 */ /* 0x000fe400078e005c */
[----:B------:R-:W-:-:S05]  /*5fe0*/  @P0 IMAD.MOV.U32 R25, RZ, RZ, R93 ;  /* 0x000000ffff190224 */ /* 0x000fca00078e005d */
[----:B------:R0:W-:Y:S01]  /*5ff0*/  @P0 STG.E desc[UR16][R24.64+0x200], R33 ;  /* 0x0002002118000986 */ /* 0x0001e2000c101910 */
[----:B------:R-:W-:-:S04]  /*6000*/  ISETP.GT.AND P0, PT, R99, 0x10, PT ;  /* 0x000000106300780c */ /* 0x000fc80003f04270 */
[----:B------:R-:W-:Y:S01]  /*6010*/  ISETP.GT.AND P0, PT, R98, 0x88, P0 ;  /* 0x000000886200780c */ /* 0x000fe20000704270 */
[----:B0-----:R-:W-:-:S12]  /*6020*/  FMUL R25, R38, R96 ;  /* 0x0000006026197220 */ /* 0x001fd80000400000 */
[----:B------:R-:W-:Y:S01]  /*6030*/  @P0 STG.E desc[UR16][R62.64+0x220], R29 ;  /* 0x0002201d3e000986 */ /* 0x000fe2000c101910 */
[----:B------:R-:W-:-:S04]  /*6040*/  ISETP.GT.AND P0, PT, R99, 0x11, PT ;  /* 0x000000116300780c */ /* 0x000fc80003f04270 */
[----:B------:R-:W-:-:S13]  /*6050*/  ISETP.GT.AND P0, PT, R98, 0x88, P0 ;  /* 0x000000886200780c */ /* 0x000fda0000704270 */
[----:B------:R-:W-:Y:S01]  /*6060*/  @P0 STG.E desc[UR16][R92.64+0x220], R35 ;  /* 0x000220235c000986 */ /* 0x000fe2000c101910 */
[----:B------:R-:W-:-:S04]  /*6070*/  ISETP.GT.AND P0, PT, R99, 0x18, PT ;  /* 0x000000186300780c */ /* 0x000fc80003f04270 */
[----:B------:R-:W-:-:S13]  /*6080*/  ISETP.GT.AND P0, PT, R98, 0x80, P0 ;  /* 0x000000806200780c */ /* 0x000fda0000704270 */
        /* <DEDUP_REMOVED lines=26> */
[C---:B------:R-:W-:Y:S02]  /*6230*/  ISETP.GT.AND P0, PT, R98.reuse, 0x80, P1 ;  /* 0x000000806200780c */ /* 0x040fe40000f04270 */
[----:B------:R-:W-:Y:S01]  /*6240*/  ISETP.GT.AND P1, PT, R98, 0x88, P1 ;  /* 0x000000886200780c */ /* 0x000fe20000f24270 */
[----:B0-----:R-:W-:-:S10]  /*6250*/  FMUL R9, R46, R96 ;  /* 0x000000602e097220 */ /* 0x001fd40000400000 */
[----:B------:R-:W-:Y:S01]  /*6260*/  @P0 STG.E desc[UR16][R72.64+0x200], R23 ;  /* 0x0002001748000986 */ /* 0x000fe2000c101910 */
[C---:B------:R-:W-:Y:S02]  /*6270*/  ISETP.GT.AND P0, PT, R98.reuse, 0x80, P2 ;  /* 0x000000806200780c */ /* 0x040fe40001704270 */
[----:B------:R-:W-:-:S11]  /*6280*/  ISETP.GT.AND P2, PT, R98, 0x88, P2 ;  /* 0x000000886200780c */ /* 0x000fd60001744270 */
[----:B------:R-:W-:Y:S01]  /*6290*/  @P0 STG.E desc[UR16][R16.64+0x200], R45 ;  /* 0x0002002d10000986 */ /* 0x000fe2000c101910 */
[C---:B------:R-:W-:Y:S02]  /*62a0*/  ISETP.GT.AND P0, PT, R98.reuse, 0x80, P3 ;  /* 0x000000806200780c */ /* 0x040fe40001f04270 */
[C---:B------:R-:W-:Y:S01]  /*62b0*/  ISETP.GT.AND P3, PT, R98.reuse, 0x88, P3 ;  /* 0x000000886200780c */ /* 0x040fe20001f64270 */
[----:B------:R0:W-:Y:S01]  /*62c0*/  @P1 STG.E desc[UR16][R74.64+0x220], R9 ;  /* 0x000220094a001986 */ /* 0x0001e2000c101910 */
[C---:B------:R-:W-:Y:S02]  /*62d0*/  ISETP.GT.AND P1, PT, R98.reuse, 0x80, P4 ;  /* 0x000000806200780c */ /* 0x040fe40002724270 */
[C---:B------:R-:W-:Y:S01]  /*62e0*/  ISETP.GT.AND P4, PT, R98.reuse, 0x88, P4 ;  /* 0x000000886200780c */ /* 0x040fe20002784270 */
[----:B------:R1:W-:Y:S06]  /*62f0*/  @P2 STG.E desc[UR16][R12.64+0x220], R47 ;  /* 0x0002202f0c002986 */ /* 0x0003ec000c101910 */
[----:B------:R2:W-:Y:S01]  /*6300*/  @P0 STG.E desc[UR16][R76.64+0x200], R11 ;  /* 0x0002000b4c000986 */ /* 0x0005e2000c101910 */
[----:B------:R-:W-:Y:S01]  /*6310*/  ISETP.GT.AND P0, PT, R98, 0x80, P6 ;  /* 0x000000806200780c */ /* 0x000fe20003704270 */
[-C--:B0-----:R-:W-:Y:S01]  /*6320*/  FMUL R9, R50, R96.reuse ;  /* 0x0000006032097220 */ /* 0x081fe20000400000 */
[C---:B------:R-:W-:Y:S01]  /*6330*/  ISETP.GT.AND P6, PT, R98.reuse, 0x88, P6 ;  /* 0x000000886200780c */ /* 0x040fe200037c4270 */
[----:B------:R0:W-:Y:S01]  /*6340*/  @P1 STG.E desc[UR16][R18.64+0x200], R49 ;  /* 0x0002003112001986 */ /* 0x0001e2000c101910 */
[----:B------:R-:W-:Y:S01]  /*6350*/  ISETP.GT.AND P1, PT, R98, 0x80, P5 ;  /* 0x000000806200780c */ /* 0x000fe20002f24270 */
[-C--:B-1----:R-:W-:Y:S01]  /*6360*/  FMUL R13, R54, R96.reuse ;  /* 0x00000060360d7220 */ /* 0x082fe20000400000 */
[----:B------:R-:W-:Y:S01]  /*6370*/  ISETP.GT.AND P5, PT, R98, 0x88, P5 ;  /* 0x000000886200780c */ /* 0x000fe20002fa4270 */
[----:B------:R0:W-:Y:S01]  /*6380*/  @P3 STG.E desc[UR16][R58.64+0x220], R9 ;  /* 0x000220093a003986 */ /* 0x0001e2000c101910 */
[----:B--2---:R-:W-:-:S03]  /*6390*/  FMUL R11, R52, R96 ;  /* 0x00000060340b7220 */ /* 0x004fc60000400000 */
[----:B------:R0:W-:Y:S06]  /*63a0*/  @P4 STG.E desc[UR16][R14.64+0x220], R51 ;  /* 0x000220330e004986 */ /* 0x0001ec000c101910 */
[----:B------:R0:W-:Y:S04]  /*63b0*/  @P1 STG.E desc[UR16][R56.64+0x200], R11 ;  /* 0x0002000b38001986 */ /* 0x0001e8000c101910 */
[----:B------:R0:W-:Y:S04]  /*63c0*/  @P0 STG.E desc[UR16][R20.64+0x200], R53 ;  /* 0x0002003514000986 */ /* 0x0001e8000c101910 */
[----:B------:R0:W-:Y:S04]  /*63d0*/  @P5 STG.E desc[UR16][R78.64+0x220], R13 ;  /* 0x0002200d4e005986 */ /* 0x0001e8000c101910 */
[----:B------:R0:W-:Y:S02]  /*63e0*/  @P6 STG.E desc[UR16][R60.64+0x220], R55 ;  /* 0x000220373c006986 */ /* 0x0001e4000c101910 */
.L_x_145:
[----:B------:R-:W-:Y:S05]  /*63f0*/  BSYNC B0 ;  /* 0x0000000000007941 */ /* 0x000fea0003800000 */
.L_x_21:
[----:B------:R-:W-:Y:S01]  /*6400*/  ULDC UR8, c[0x0][0xc] ;  /* 0x0000030000087ab9 */ /* 0x000fe20000000800 */
[----:B------:R-:W-:Y:S01]  /*6410*/  ULDC UR9, c[0x0][0x10] ;  /* 0x0000040000097ab9 */ /* 0x000fe20000000800 */
[----:B0-----:R-:W0:Y:S01]  /*6420*/  LDC R9, c[0x0][0x14] ;  /* 0x00000500ff097b82 */ /* 0x001e220000000800 */
[----:B------:R-:W-:Y:S01]  /*6430*/  UIMAD.WIDE.U32 UR8, UR8, UR9, URZ ;  /* 0x00000009080872a5 */ /* 0x000fe2000f8e003f */
[----:B------:R-:W-:Y:S01]  /*6440*/  PRMT R8, RZ, 0x7610, R8 ;  /* 0x00007610ff087816 */ /* 0x000fe20000000008 */
[----:B------:R-:W-:Y:S02]  /*6450*/  IMAD.MOV.U32 R12, RZ, RZ, -0x1 ;  /* 0xffffffffff0c7424 */ /* 0x000fe400078e00ff */
[----:B------:R-:W-:Y:S02]  /*6460*/  IMAD.MOV.U32 R13, RZ, RZ, -0x1 ;  /* 0xffffffffff0d7424 */ /* 0x000fe400078e00ff */
[----:B------:R-:W-:Y:S02]  /*6470*/  IMAD.MOV.U32 R6, RZ, RZ, -0x1 ;  /* 0xffffffffff067424 */ /* 0x000fe400078e00ff */
[----:B0-----:R-:W-:-:S04]  /*6480*/  IMAD.WIDE.U32 R2, R9, UR8, R2 ;  /* 0x0000000809027c25 */ /* 0x001fc8000f8e0002 */
[----:B------:R-:W-:Y:S01]  /*6490*/  IMAD R9, R9, UR9, RZ ;  /* 0x0000000909097c24 */ /* 0x000fe2000f8e02ff */
[----:B------:R-:W-:Y:S02]  /*64a0*/  ULDC.64 UR8, c[0x0][0x750] ;  /* 0x0001d40000087ab9 */ /* 0x000fe40000000a00 */
[----:B------:R-:W-:Y:S01]  /*64b0*/  ISETP.GE.U32.AND P0, PT, R2, UR8, PT ;  /* 0x0000000802007c0c */ /* 0x000fe2000bf06070 */
[----:B------:R-:W-:-:S05]  /*64c0*/  IMAD.IADD R3, R3, 0x1, R9 ;  /* 0x0000000103037824 */ /* 0x000fca00078e0209 */
[----:B------:R-:W-:-:S13]  /*64d0*/  ISETP.GE.U32.AND.EX P0, PT, R3, UR9, PT, P0 ;  /* 0x0000000903007c0c */ /* 0x000fda000bf06100 */
[----:B------:R-:W-:Y:S05]  /*64e0*/  @P0 BRA `(.L_x_146) ;  /* 0x0000000400640947 */ /* 0x000fea0003800000 */
[----:B--23--:R-:W0:Y:S01]  /*64f0*/  S2R R16, SR_CTAID.X ;  /* 0x0000000000107919 */ /* 0x00ce220000002500 */
[----:B------:R-:W2:Y:S01]  /*6500*/  LDC.64 R14, c[0x0][0x728] ;  /* 0x0001ca00ff0e7b82 */ /* 0x000ea20000000a00 */
[----:B------:R-:W-:Y:S01]  /*6510*/  ULDC UR7, c[0x0][0x150] ;  /* 0x0000540000077ab9 */ /* 0x000fe20000000800 */
[----:B------:R-:W-:Y:S01]  /*6520*/  IMAD.MOV.U32 R12, RZ, RZ, R2 ;  /* 0x000000ffff0c7224 */ /* 0x000fe200078e0002 */
[----:B------:R-:W3:Y:S01]  /*6530*/  S2R R22, SR_CTAID.Y ;  /* 0x0000000000167919 */ /* 0x000ee20000002600 */
[----:B------:R-:W-:-:S04]  /*6540*/  IMAD.MOV.U32 R13, RZ, RZ, R3 ;  /* 0x000000ffff0d7224 */ /* 0x000fc800078e0003 */
[----:B------:R-:W1:Y:S08]  /*6550*/  LDC R21, c[0x0][0x144] ;  /* 0x00005100ff157b82 */ /* 0x000e700000000800 */
[----:B------:R-:W1:Y:S08]  /*6560*/  LDC R6, c[0x0][0x730] ;  /* 0x0001cc00ff067b82 */ /* 0x000e700000000800 */
[----:B------:R-:W1:Y:S01]  /*6570*/  LDC.64 R18, c[0x0][0x720] ;  /* 0x0001c800ff127b82 */ /* 0x000e620000000a00 */
[----:B--2---:R-:W-:-:S04]  /*6580*/  ISETP.NE.U32.AND P0, PT, R14, RZ, PT ;  /* 0x000000ff0e00720c */ /* 0x004fc80003f05070 */
[----:B------:R-:W-:Y:S02]  /*6590*/  ISETP.NE.AND.EX P0, PT, R15, RZ, PT, P0 ;  /* 0x000000ff0f00720c */ /* 0x000fe40003f05300 */
[----:B0-----:R-:W-:-:S05]  /*65a0*/  I2FP.F32.U32 R8, R16 ;  /* 0x0000001000087245 */ /* 0x001fca0000201000 */
[----:B------:R-:W-:-:S04]  /*65b0*/  FMUL R8, R8, UR7 ;  /* 0x0000000708087c20 */ /* 0x000fc80008400000 */
[----:B------:R0:W2:Y:S02]  /*65c0*/  F2I.U32.TRUNC.NTZ R20, R8 ;  /* 0x0000000800147305 */ /* 0x0000a4000020f000 */
[----:B---3--:R-:W-:Y:S05]  /*65d0*/  @!P0 BRA `(.L_x_147) ;  /* 0x0000000000288947 */ /* 0x008fea0003800000 */
[----:B------:R-:W3:Y:S02]  /*65e0*/  LDC R9, c[0x0][0x734] ;  /* 0x0001cd00ff097b82 */ /* 0x000ee40000000800 */
[----:B---3--:R-:W-:-:S05]  /*65f0*/  IADD3 R13, P0, R2, R9, RZ ;  /* 0x00000009020d7210 */ /* 0x008fca0007f1e0ff */
[----:B------:R-:W-:-:S04]  /*6600*/  IMAD.X R17, RZ, RZ, R3, P0 ;  /* 0x000000ffff117224 */ /* 0x000fc800000e0603 */
[----:B0-----:R-:W-:-:S04]  /*6610*/  IMAD.WIDE.U32 R8, R17, R14, RZ ;  /* 0x0000000e11087225 */ /* 0x001fc800078e00ff */
[----:B------:R-:W-:-:S04]  /*6620*/  IMAD.WIDE.U32 R10, P0, R13, R15, R8 ;  /* 0x0000000f0d0a7225 */ /* 0x000fc80007800008 */
[----:B------:R-:W-:-:S04]  /*6630*/  IMAD.WIDE.U32 R8, R13, R14, RZ ;  /* 0x0000000e0d087225 */ /* 0x000fc800078e00ff */
[----:B------:R-:W-:Y:S01]  /*6640*/  IMAD.X R13, RZ, RZ, RZ, P0 ;  /* 0x000000ffff0d7224 */ /* 0x000fe200000e06ff */
[----:B------:R-:W-:Y:S01]  /*6650*/  IADD3 RZ, P0, R9, R10, RZ ;  /* 0x0000000a09ff7210 */ /* 0x000fe20007f1e0ff */
[----:B------:R-:W-:-:S04]  /*6660*/  IMAD.MOV.U32 R12, RZ, RZ, R11 ;  /* 0x000000ffff0c7224 */ /* 0x000fc800078e000b */
[----:B------:R-:W-:-:S08]  /*6670*/  IMAD.WIDE.U32.X R12, R17, R15, R12, P0 ;  /* 0x0000000f110c7225 */ /* 0x000fd000000e040c */
.L_x_147:
[----:B------:R-:W3:Y:S01]  /*6680*/  LDC.64 R26, c[0x0][0x740] ;  /* 0x0001d000ff1a7b82 */ /* 0x000ee20000000a00 */
[-CC-:B-1----:R-:W-:Y:S01]  /*6690*/  SHF.R.U64 R17, R12, R6.reuse, R13.reuse ;  /* 0x000000060c117219 */ /* 0x182fe2000000120d */
[----:B--2---:R-:W-:Y:S01]  /*66a0*/  IMAD.MOV R20, RZ, RZ, -R20 ;  /* 0x000000ffff147224 */ /* 0x004fe200078e0a14 */
[----:B------:R-:W-:Y:S01]  /*66b0*/  SHF.R.U32.HI R6, RZ, R6, R13 ;  /* 0x00000006ff067219 */ /* 0x000fe2000001160d */
[----:B------:R-:W-:Y:S01]  /*66c0*/  ULDC UR7, c[0x0][0x154] ;  /* 0x0000550000077ab9 */ /* 0x000fe20000000800 */
[----:B------:R-:W-:Y:S01]  /*66d0*/  IADD3 R11, P0, RZ, -R17, RZ ;  /* 0x80000011ff0b7210 */ /* 0x000fe20007f1e0ff */
[----:B------:R-:W-:Y:S02]  /*66e0*/  IMAD R23, R21, R20, R16 ;  /* 0x0000001415177224 */ /* 0x000fe400078e0210 */
[----:B------:R-:W1:Y:S01]  /*66f0*/  LDC R10, c[0x0][0x718] ;  /* 0x0001c600ff0a7b82 */ /* 0x000e620000000800 */
[----:B------:R-:W-:Y:S02]  /*6700*/  IMAD.MOV.U32 R13, RZ, RZ, 0x1 ;  /* 0x00000001ff0d7424 */ /* 0x000fe400078e00ff */
[----:B------:R-:W-:-:S04]  /*6710*/  IMAD.X R9, RZ, RZ, ~R6, P0 ;  /* 0x000000ffff097224 */ /* 0x000fc800000e0e06 */
[-C--:B------:R-:W-:Y:S01]  /*6720*/  IMAD R6, R9, R18.reuse, RZ ;  /* 0x0000001209067224 */ /* 0x080fe200078e02ff */
[----:B------:R-:W2:Y:S01]  /*6730*/  LDC R12, c[0x0][0x708] ;  /* 0x0001c200ff0c7b82 */ /* 0x000ea20000000800 */
[----:B0-----:R-:W-:-:S04]  /*6740*/  IMAD.WIDE.U32 R8, R11, R18, R2 ;  /* 0x000000120b087225 */ /* 0x001fc800078e0002 */
[----:B------:R-:W-:Y:S01]  /*6750*/  IMAD R11, R11, R19, R6 ;  /* 0x000000130b0b7224 */ /* 0x000fe200078e0206 */
[----:B------:R-:W-:Y:S02]  /*6760*/  I2FP.F32.U32 R6, R22 ;  /* 0x0000001600067245 */ /* 0x000fe40000201000 */
[----:B------:R-:W0:Y:S01]  /*6770*/  LDC R24, c[0x0][0x758] ;  /* 0x0001d600ff187b82 */ /* 0x000e220000000800 */
[----:B------:R-:W-:Y:S01]  /*6780*/  IMAD.IADD R9, R9, 0x1, R11 ;  /* 0x0000000109097824 */ /* 0x000fe200078e020b */
[----:B---3--:R-:W-:Y:S01]  /*6790*/  ISETP.NE.U32.AND P0, PT, R26, RZ, PT ;  /* 0x000000ff1a00720c */ /* 0x008fe20003f05070 */
[----:B------:R-:W-:Y:S01]  /*67a0*/  FMUL R6, R6, UR7 ;  /* 0x0000000706067c20 */ /* 0x000fe20008400000 */
[----:B------:R-:W-:Y:S02]  /*67b0*/  IMAD.MOV.U32 R11, RZ, RZ, -0x1 ;  /* 0xffffffffff0b7424 */ /* 0x000fe400078e00ff */
[----:B------:R-:W-:Y:S01]  /*67c0*/  ISETP.NE.AND.EX P0, PT, R27, RZ, PT, P0 ;  /* 0x000000ff1b00720c */ /* 0x000fe20003f05300 */
[----:B------:R3:W0:Y:S01]  /*67d0*/  F2I.U32.TRUNC.NTZ R18, R6 ;  /* 0x0000000600127305 */ /* 0x000622000020f000 */
[----:B------:R-:W3:Y:S01]  /*67e0*/  LDC R21, c[0x0][0x148] ;  /* 0x00005200ff157b82 */ /* 0x000ee20000000800 */
[----:B-1----:R-:W-:-:S02]  /*67f0*/  SHF.R.U64 R16, R8, R10, R9 ;  /* 0x0000000a08107219 */ /* 0x002fc40000001209 */
[----:B------:R-:W-:-:S05]  /*6800*/  SHF.R.U32.HI R9, RZ, R10, R9 ;  /* 0x0000000aff097219 */ /* 0x000fca0000011609 */
[----:B------:R-:W1:Y:S01]  /*6810*/  LDC R20, c[0x0][0x700] ;  /* 0x0001c000ff147b82 */ /* 0x000e620000000800 */
[-CC-:B--2---:R-:W-:Y:S02]  /*6820*/  SHF.R.U64 R14, R16, R12.reuse, R9.reuse ;  /* 0x0000000c100e7219 */ /* 0x184fe40000001209 */
[----:B------:R-:W-:-:S05]  /*6830*/  SHF.R.U32.HI R9, RZ, R12, R9 ;  /* 0x0000000cff097219 */ /* 0x000fca0000011609 */
[----:B------:R-:W2:Y:S01]  /*6840*/  LDC R28, c[0x0][0x748] ;  /* 0x0001d200ff1c7b82 */ /* 0x000ea20000000800 */
[-CC-:B0-----:R-:W-:Y:S02]  /*6850*/  SHF.R.U64 R19, R14, R24.reuse, R9.reuse ;  /* 0x000000180e137219 */ /* 0x181fe40000001209 */
[-C--:B------:R-:W-:Y:S02]  /*6860*/  SHF.L.U32 R11, R11, R24.reuse, RZ ;  /* 0x000000180b0b7219 */ /* 0x080fe400000006ff */
[-C--:B------:R-:W-:Y:S01]  /*6870*/  SHF.R.U32.HI R9, RZ, R24.reuse, R9 ;  /* 0x00000018ff097219 */ /* 0x080fe20000011609 */
[----:B------:R-:W-:Y:S01]  /*6880*/  IMAD.MOV.U32 R8, RZ, RZ, R19 ;  /* 0x000000ffff087224 */ /* 0x000fe200078e0013 */
[----:B------:R-:W-:Y:S01]  /*6890*/  SHF.L.U32 R24, R13, R24, RZ ;  /* 0x000000180d187219 */ /* 0x000fe200000006ff */
[----:B------:R-:W0:Y:S01]  /*68a0*/  LDC R29, c[0x0][0x738] ;  /* 0x0001ce00ff1d7b82 */ /* 0x000e220000000800 */
[----:B------:R-:W-:-:S07]  /*68b0*/  LOP3.LUT R25, RZ, R11, RZ, 0x33, !PT ;  /* 0x0000000bff197212 */ /* 0x000fce00078e33ff */
[----:B------:R-:W0:Y:S01]  /*68c0*/  LDC R30, c[0x0][0x710] ;  /* 0x0001c400ff1e7b82 */ /* 0x000e220000000800 */
[----:B------:R-:W-:Y:S05]  /*68d0*/  @!P0 BRA `(.L_x_148) ;  /* 0x0000000000288947 */ /* 0x000fea0003800000 */
[----:B---3--:R-:W3:Y:S02]  /*68e0*/  LDC R6, c[0x0][0x74c] ;  /* 0x0001d300ff067b82 */ /* 0x008ee40000000800 */
        /* <DEDUP_REMOVED lines=9> */
.L_x_148:
[----:B------:R-:W-:Y:S01]  /*6980*/  ISETP.NE.AND P0, PT, R0, 0x1, PT ;  /* 0x000000010000780c */ /* 0x000fe20003f05270 */
[----:B-1----:R-:W-:Y:S01]  /*6990*/  VIADD R11, R20, 0xffffffff ;  /* 0xffffffff140b7836 */ /* 0x002fe20000000000 */
[----:B--23--:R-:W-:Y:S01]  /*69a0*/  SHF.R.U64 R6, R8, R28, R9 ;  /* 0x0000001c08067219 */ /* 0x00cfe20000001209 */
[----:B------:R-:W-:Y:S01]  /*69b0*/  IMAD.MOV R18, RZ, RZ, -R18 ;  /* 0x000000ffff127224 */ /* 0x000fe200078e0a12 */
[----:B------:R-:W-:-:S03]  /*69c0*/  LOP3.LUT R9, R14, R25, RZ, 0xc0, !PT ;  /* 0x000000190e097212 */ /* 0x000fc600078ec0ff */
[----:B------:R-:W-:Y:S02]  /*69d0*/  IMAD.MOV R8, RZ, RZ, -R6 ;  /* 0x000000ffff087224 */ /* 0x000fe400078e0a06 */
[----:B------:R-:W-:Y:S01]  /*69e0*/  IMAD R12, R24, R6, R9 ;  /* 0x00000006180c7224 */ /* 0x000fe200078e0209 */
[----:B------:R-:W-:Y:S01]  /*69f0*/  LOP3.LUT R9, R16, R11, RZ, 0xc0, !PT ;  /* 0x0000000b10097212 */ /* 0x000fe200078ec0ff */
[----:B0-----:R-:W-:Y:S02]  /*6a00*/  IMAD R6, R8, R29, R19 ;  /* 0x0000001d08067224 */ /* 0x001fe400078e0213 */
[----:B------:R-:W-:Y:S02]  /*6a10*/  @P0 IMAD R23, R21, R18, R22 ;  /* 0x0000001215170224 */ /* 0x000fe400078e0216 */
[----:B------:R-:W-:Y:S02]  /*6a20*/  IMAD R9, R6, R20, R9 ;  /* 0x0000001406097224 */ /* 0x000fe400078e0209 */
[----:B------:R-:W-:-:S02]  /*6a30*/  IMAD R12, R12, R30, R23 ;  /* 0x0000001e0c0c7224 */ /* 0x000fc400078e0217 */
[----:B------:R-:W-:Y:S02]  /*6a40*/  IMAD.MOV.U32 R8, RZ, RZ, 0x1 ;  /* 0x00000001ff087424 */ /* 0x000fe400078e00ff */
[----:B------:R-:W-:Y:S01]  /*6a50*/  IMAD.MOV.U32 R6, RZ, RZ, R17 ;  /* 0x000000ffff067224 */ /* 0x000fe200078e0011 */
[----:B------:R-:W-:Y:S02]  /*6a60*/  SEL R13, R9, R12, !P0 ;  /* 0x0000000c090d7207 */ /* 0x000fe40004000000 */
[----:B------:R-:W-:-:S07]  /*6a70*/  SEL R12, R12, R9, !P0 ;  /* 0x000000090c0c7207 */ /* 0x000fce0004000000 */
.L_x_146:
[----:B------:R-:W-:-:S13]  /*6a80*/  LOP3.LUT P0, RZ, R8, 0xff, RZ, 0xc0, !PT ;  /* 0x000000ff08ff7812 */ /* 0x000fda000780c0ff */
[----:B------:R-:W-:Y:S05]  /*6a90*/  @P0 BRA `(.L_x_149) ;  /* 0xffffffa400340947 */ /* 0x000fea000383ffff */
[----:B------:R-:W-:Y:S05]  /*6aa0*/  EXIT ;  /* 0x000000000000794d */ /* 0x000fea0003800000 */
.L_x_3:
[----:B0-----:R-:W-:Y:S01]  /*6ab0*/  ULDC.64 UR4, c[0x0][0x750] ;  /* 0x0001d40000047ab9 */ /* 0x001fe20000000a00 */
        /* <DEDUP_REMOVED lines=25> */
.L_x_151:
[-CC-:B------:R-:W-:Y:S01]  /*6c50*/  SHF.R.U64 R18, R16, R20.reuse, R17.reuse ;  /* 0x0000001410127219 */ /* 0x180fe20000001211 */
[----:B------:R-:W0:Y:S01]  /*6c60*/  LDC R24, c[0x0][0x718] ;  /* 0x0001c600ff187b82 */ /* 0x000e220000000800 */
[----:B------:R-:W-:Y:S01]  /*6c70*/  SHF.R.U32.HI R7, RZ, R20, R17 ;  /* 0x00000014ff077219 */ /* 0x000fe20000011611 */
[----:B------:R-:W-:Y:S01]  /*6c80*/  ULDC UR4, c[0x0][0x150] ;  /* 0x0000540000047ab9 */ /* 0x000fe20000000800 */
[----:B------:R-:W-:Y:S02]  /*6c90*/  IADD3 R9, P0, RZ, -R18, RZ ;  /* 0x80000012ff097210 */ /* 0x000fe40007f1e0ff */
[----:B------:R-:W-:-:S03]  /*6ca0*/  I2FP.F32.U32 R11, R8 ;  /* 0x00000008000b7245 */ /* 0x000fc60000201000 */
[----:B------:R-:W1:Y:S01]  /*6cb0*/  LDC.64 R26, c[0x0][0x740] ;  /* 0x0001d000ff1a7b82 */ /* 0x000e620000000a00 */
[----:B------:R-:W-:Y:S02]  /*6cc0*/  IMAD.X R7, RZ, RZ, ~R7, P0 ;  /* 0x000000ffff077224 */ /* 0x000fe400000e0e07 */
[----:B------:R-:W-:Y:S01]  /*6cd0*/  FMUL R11, R11, UR4 ;  /* 0x000000040b0b7c20 */ /* 0x000fe20008400000 */
[----:B------:R-:W-:Y:S01]  /*6ce0*/  IMAD.WIDE.U32 R12, R9, R22, R2 ;  /* 0x00000016090c7225 */ /* 0x000fe200078e0002 */
[----:B------:R-:W-:-:S03]  /*6cf0*/  ULDC UR4, c[0x0][0x154] ;  /* 0x0000550000047ab9 */ /* 0x000fc60000000800 */
[----:B------:R-:W-:Y:S01]  /*6d00*/  IMAD R14, R7, R22, RZ ;  /* 0x00000016070e7224 */ /* 0x000fe200078e02ff */
[----:B------:R-:W2:Y:S01]  /*6d10*/  LDC R15, c[0x0][0x144] ;  /* 0x00005100ff0f7b82 */ /* 0x000ea20000000800 */
[----:B------:R-:W3:Y:S02]  /*6d20*/  F2I.U32.TRUNC.NTZ R11, R11 ;  /* 0x0000000b000b7305 */ /* 0x000ee4000020f000 */
[----:B------:R-:W-:-:S04]  /*6d30*/  IMAD R7, R9, R23, R14 ;  /* 0x0000001709077224 */ /* 0x000fc800078e020e */
[----:B------:R-:W-:Y:S01]  /*6d40*/  IMAD.IADD R7, R13, 0x1, R7 ;  /* 0x000000010d077824 */ /* 0x000fe200078e0207 */
[----:B------:R-:W4:Y:S04]  /*6d50*/  LDC R22, c[0x0][0x708] ;  /* 0x0001c200ff167b82 */ /* 0x000f280000000800 */
[----:B0-----:R-:W-:Y:S02]  /*6d60*/  SHF.R.U64 R16, R12, R24, R7 ;  /* 0x000000180c107219 */ /* 0x001fe40000001207 */
[----:B------:R-:W-:Y:S02]  /*6d70*/  I2FP.F32.U32 R12, R10 ;  /* 0x0000000a000c7245 */ /* 0x000fe40000201000 */
[----:B------:R-:W0:Y:S01]  /*6d80*/  LDC R14, c[0x0][0x758] ;  /* 0x0001d600ff0e7b82 */ /* 0x000e220000000800 */
[----:B-1----:R-:W-:Y:S01]  /*6d90*/  ISETP.NE.U32.AND P0, PT, R26, RZ, PT ;  /* 0x000000ff1a00720c */ /* 0x002fe20003f05070 */
[----:B---3--:R-:W-:-:S02]  /*6da0*/  IMAD.MOV R9, RZ, RZ, -R11 ;  /* 0x000000ffff097224 */ /* 0x008fc400078e0a0b */
[----:B------:R-:W-:Y:S01]  /*6db0*/  FMUL R12, R12, UR4 ;  /* 0x000000040c0c7c20 */ /* 0x000fe20008400000 */
[----:B------:R-:W-:Y:S01]  /*6dc0*/  SHF.R.U32.HI R7, RZ, R24, R7 ;  /* 0x00000018ff077219 */ /* 0x000fe20000011607 */
[----:B------:R-:W-:Y:S01]  /*6dd0*/  IMAD.MOV.U32 R11, RZ, RZ, 0x1 ;  /* 0x00000001ff0b7424 */ /* 0x000fe200078e00ff */
[----:B------:R-:W-:Y:S01]  /*6de0*/  ISETP.NE.AND.EX P0, PT, R27, RZ, PT, P0 ;  /* 0x000000ff1b00720c */ /* 0x000fe20003f05300 */
[----:B------:R1:W3:Y:S01]  /*6df0*/  F2I.U32.TRUNC.NTZ R17, R12 ;  /* 0x0000000c00117305 */ /* 0x0002e2000020f000 */
[----:B------:R-:W1:Y:S01]  /*6e00*/  LDC R19, c[0x0][0x148] ;  /* 0x00005200ff137b82 */ /* 0x000e620000000800 */
[----:B--2---:R-:W-:Y:S02]  /*6e10*/  IMAD R23, R15, R9, R8 ;  /* 0x000000090f177224 */ /* 0x004fe400078e0208 */
[----:B------:R-:W-:-:S05]  /*6e20*/  IMAD.MOV.U32 R9, RZ, RZ, -0x1 ;  /* 0xffffffffff097424 */ /* 0x000fca00078e00ff */
[----:B------:R-:W2:Y:S01]  /*6e30*/  LDC R21, c[0x0][0x700] ;  /* 0x0001c000ff157b82 */ /* 0x000ea20000000800 */
[-CC-:B----4-:R-:W-:Y:S02]  /*6e40*/  SHF.R.U64 R20, R16, R22.reuse, R7.reuse ;  /* 0x0000001610147219 */ /* 0x190fe40000001207 */
[----:B------:R-:W-:-:S05]  /*6e50*/  SHF.R.U32.HI R7, RZ, R22, R7 ;  /* 0x00000016ff077219 */ /* 0x000fca0000011607 */
[----:B------:R-:W4:Y:S01]  /*6e60*/  LDC R25, c[0x0][0x748] ;  /* 0x0001d200ff197b82 */ /* 0x000f220000000800 */
[-C--:B0-----:R-:W-:Y:S02]  /*6e70*/  SHF.L.U32 R8, R9, R14.reuse, RZ ;  /* 0x0000000e09087219 */ /* 0x081fe400000006ff */
[--C-:B------:R-:W-:Y:S02]  /*6e80*/  SHF.R.U64 R22, R20, R14, R7.reuse ;  /* 0x0000000e14167219 */ /* 0x100fe40000001207 */
[----:B------:R-:W-:Y:S02]  /*6e90*/  LOP3.LUT R29, RZ, R8, RZ, 0x33, !PT ;  /* 0x00000008ff1d7212 */ /* 0x000fe400078e33ff */
[-C--:B------:R-:W-:Y:S01]  /*6ea0*/  SHF.R.U32.HI R9, RZ, R14.reuse, R7 ;  /* 0x0000000eff097219 */ /* 0x080fe20000011607 */
[----:B------:R-:W0:Y:S01]  /*6eb0*/  LDC R28, c[0x0][0x738] ;  /* 0x0001ce00ff1c7b82 */ /* 0x000e220000000800 */
[----:B------:R-:W-:Y:S01]  /*6ec0*/  SHF.L.U32 R24, R11, R14, RZ ;  /* 0x0000000e0b187219 */ /* 0x000fe200000006ff */
[----:B------:R-:W-:-:S06]  /*6ed0*/  IMAD.MOV.U32 R8, RZ, RZ, R22 ;  /* 0x000000ffff087224 */ /* 0x000fcc00078e0016 */
[----:B------:R-:W0:Y:S01]  /*6ee0*/  LDC R30, c[0x0][0x710] ;  /* 0x0001c400ff1e7b82 */ /* 0x000e220000000800 */
[----:B-1-3--:R-:W-:Y:S05]  /*6ef0*/  @!P0 BRA `(.L_x_152) ;  /* 0x0000000000288947 */ /* 0x00afea0003800000 */
[----:B------:R-:W1:Y:S02]  /*6f00*/  LDC R7, c[0x0][0x74c] ;  /* 0x0001d300ff077b82 */ /* 0x000e640000000800 */
[----:B-1----:R-:W-:-:S05]  /*6f10*/  IADD3 R7, P0, R22, R7, RZ ;  /* 0x0000000716077210 */ /* 0x002fca0007f1e0ff */
        /* <DEDUP_REMOVED lines=8> */
.L_x_152:
[----:B------:R-:W-:Y:S01]  /*6fa0*/  ISETP.NE.AND P0, PT, R0, 0x1, PT ;  /* 0x000000010000780c */ /* 0x000fe20003f05270 */
[----:B------:R-:W-:Y:S01]  /*6fb0*/  IMAD.MOV R17, RZ, RZ, -R17 ;  /* 0x000000ffff117224 */ /* 0x000fe200078e0a11 */
[----:B----4-:R-:W-:Y:S01]  /*6fc0*/  SHF.R.U64 R8, R8, R25, R9 ;  /* 0x0000001908087219 */ /* 0x010fe20000001209 */
[----:B--2---:R-:W-:Y:S01]  /*6fd0*/  VIADD R11, R21, 0xffffffff ;  /* 0xffffffff150b7836 */ /* 0x004fe20000000000 */
[----:B------:R-:W-:-:S03]  /*6fe0*/  LOP3.LUT R7, R20, R29, RZ, 0xc0, !PT ;  /* 0x0000001d14077212 */ /* 0x000fc600078ec0ff */
[----:B------:R-:W-:Y:S02]  /*6ff0*/  IMAD.MOV R9, RZ, RZ, -R8 ;  /* 0x000000ffff097224 */ /* 0x000fe400078e0a08 */
[----:B------:R-:W-:Y:S02]  /*7000*/  IMAD R8, R24, R8, R7 ;  /* 0x0000000818087224 */ /* 0x000fe400078e0207 */
[----:B0-----:R-:W-:Y:S02]  /*7010*/  IMAD R7, R9, R28, R22 ;  /* 0x0000001c09077224 */ /* 0x001fe400078e0216 */
[----:B------:R-:W-:Y:S01]  /*7020*/  @P0 IMAD R23, R19, R17, R10 ;  /* 0x0000001113170224 */ /* 0x000fe200078e020a */
[----:B------:R-:W-:Y:S01]  /*7030*/  LOP3.LUT R10, R16, R11, RZ, 0xc0, !PT ;  /* 0x0000000b100a7212 */ /* 0x000fe200078ec0ff */
[----:B------:R-:W-:Y:S02]  /*7040*/  IMAD.MOV.U32 R11, RZ, RZ, 0x1 ;  /* 0x00000001ff0b7424 */ /* 0x000fe400078e00ff */
[----:B------:R-:W-:-:S02]  /*7050*/  IMAD R16, R8, R30, R23 ;  /* 0x0000001e08107224 */ /* 0x000fc400078e0217 */
[----:B------:R-:W-:-:S05]  /*7060*/  IMAD R7, R7, R21, R10 ;  /* 0x0000001507077224 */ /* 0x000fca00078e020a */
[----:B------:R-:W-:Y:S02]  /*7070*/  SEL R19, R7, R16, !P0 ;  /* 0x0000001007137207 */ /* 0x000fe40004000000 */
[----:B------:R-:W-:Y:S01]  /*7080*/  SEL R16, R16, R7, !P0 ;  /* 0x0000000710107207 */ /* 0x000fe20004000000 */
[----:B------:R-:W-:-:S07]  /*7090*/  IMAD.MOV.U32 R7, RZ, RZ, R18 ;  /* 0x000000ffff077224 */ /* 0x000fce00078e0012 */
.L_x_150:
[----:B------:R-:W-:-:S08]  /*70a0*/  NOP ;  /* 0x0000000000007918 */ /* 0x000fd00000000000 */
[----:B------:R-:W0:-:S00]  /*70b0*/  USETMAXREG.DEALLOC.CTAPOOL 0x28 ;  /* 0x00000028000079c8 */ /* 0x000e0000080e0500 */
[----:B0-----:R-:W-:-:S13]  /*70c0*/  ISETP.NE.AND P0, PT, R6, RZ, PT ;  /* 0x000000ff0600720c */ /* 0x001fda0003f05270 */
[----:B------:R-:W-:Y:S05]  /*70d0*/  @P0 EXIT ;  /* 0x000000000000094d */ /* 0x000fea0003800000 */
[----:B------:R-:W-:Y:S01]  /*70e0*/  LOP3.LUT P0, RZ, R11, 0xff, RZ, 0xc0, !PT ;  /* 0x000000ff0bff7812 */ /* 0x000fe2000780c0ff */
[----:B------:R-:W-:Y:S02]  /*70f0*/  IMAD.MOV.U32 R13, RZ, RZ, 0x1 ;  /* 0x00000001ff0d7424 */ /* 0x000fe400078e00ff */
[----:B------:R-:W-:-:S10]  /*7100*/  IMAD.MOV.U32 R12, RZ, RZ, RZ ;  /* 0x000000ffff0c7224 */ /* 0x000fd400078e00ff */
[----:B------:R-:W-:Y:S05]  /*7110*/  @!P0 BRA `(.L_x_153) ;  /* 0x0000000c00908947 */ /* 0x000fea0003800000 */
[----:B------:R-:W0:Y:S01]  /*7120*/  LDC R6, c[0x0][0x28c] ;  /* 0x0000a300ff067b82 */ /* 0x000e220000000800 */
[----:B------:R-:W-:Y:S01]  /*7130*/  ULDC UR5, c[0x0][0x758] ;  /* 0x0001d60000057ab9 */ /* 0x000fe20000000800 */
[----:B------:R-:W-:Y:S01]  /*7140*/  UMOV UR7, 0xffffffff ;  /* 0xffffffff00077882 */ /* 0x000fe20000000000 */
[----:B------:R-:W-:Y:S01]  /*7150*/  ULDC UR6, c[0x0][0xc] ;  /* 0x0000030000067ab9 */ /* 0x000fe20000000800 */
[----:B------:R-:W-:Y:S01]  /*7160*/  USHF.L.U32 UR9, UR7, UR5, URZ ;  /* 0x0000000507097299 */ /* 0x000fe2000800063f */
[C---:B------:R-:W-:Y:S01]  /*7170*/  LOP3.LUT P3, RZ, R4.reuse, 0x7f, RZ, 0xc0, !PT ;  /* 0x0000007f04ff7812 */ /* 0x040fe2000786c0ff */
[----:B------:R-:W-:Y:S01]  /*7180*/  UMOV UR8, 0x1 ;  /* 0x0000000100087882 */ /* 0x000fe20000000000 */
[----:B------:R-:W-:Y:S01]  /*7190*/  ULDC UR7, c[0x0][0x10] ;  /* 0x0000040000077ab9 */ /* 0x000fe20000000800 */
[----:B------:R-:W-:Y:S01]  /*71a0*/  LOP3.LUT P0, RZ, R4, 0x1f, RZ, 0xc0, !PT ;  /* 0x0000001f04ff7812 */ /* 0x000fe2000780c0ff */
[----:B------:R-:W-:Y:S01]  /*71b0*/  UIMAD.WIDE.U32 UR6, UR6, UR7, URZ ;  /* 0x00000007060672a5 */ /* 0x000fe2000f8e003f */
[----:B------:R-:W-:Y:S01]  /*71c0*/  BSSY B0, `(.L_x_153) ;  /* 0x00000d9000007945 */ /* 0x000fe20003800000 */
[----:B------:R-:W-:Y:S01]  /*71d0*/  USHF.L.U32 UR5, UR8, UR5, URZ ;  /* 0x0000000508057299 */ /* 0x000fe2000800063f */
[----:B------:R-:W-:Y:S01]  /*71e0*/  IMAD.MOV.U32 R15, RZ, RZ, 0x1 ;  /* 0x00000001ff0f7424 */ /* 0x000fe200078e00ff */
[----:B------:R-:W-:Y:S01]  /*71f0*/  LOP3.LUT R18, R5, 0x2, RZ, 0xfc, !PT ;  /* 0x0000000205127812 */ /* 0x000fe200078efcff */
[----:B------:R-:W-:Y:S01]  /*7200*/  ULDC UR8, c[0x0][0x14] ;  /* 0x0000050000087ab9 */ /* 0x000fe20000000800 */
[----:B------:R-:W-:Y:S01]  /*7210*/  PLOP3.LUT P0, PT, P0, P3, PT, 0x8a, 0x0 ;  /* 0x000000000000781c */ /* 0x000fe20000707172 */
[----:B------:R-:W-:Y:S01]  /*7220*/  UIMAD.WIDE.U32 UR40, UR6, UR8, URZ ;  /* 0x00000008062872a5 */ /* 0x000fe2000f8e003f */
[----:B------:R-:W-:Y:S01]  /*7230*/  IMAD.MOV.U32 R13, RZ, RZ, 0x1 ;  /* 0x00000001ff0d7424 */ /* 0x000fe200078e00ff */
[----:B------:R-:W-:Y:S01]  /*7240*/  UIMAD UR7, UR7, UR8, URZ ;  /* 0x00000008070772a4 */ /* 0x000fe2000f8e023f */
[----:B------:R-:W-:Y:S01]  /*7250*/  IMAD.MOV.U32 R12, RZ, RZ, RZ ;  /* 0x000000ffff0c7224 */ /* 0x000fe200078e00ff */
[----:B------:R-:W-:Y:S01]  /*7260*/  ULDC UR4, c[0x0][0x700] ;  /* 0x0001c00000047ab9 */ /* 0x000fe20000000800 */
[----:B------:R-:W-:-:S02]  /*7270*/  ULOP3.LUT UR6, URZ, UR9, URZ, 0x33, !UPT ;  /* 0x000000093f067292 */ /* 0x000fc4000f8e333f */
[----:B------:R-:W-:Y:S01]  /*7280*/  UIADD3 UR4, UR4, -0x1, URZ ;  /* 0xffffffff04047890 */ /* 0x000fe2000fffe03f */
[----:B0-----:R-:W-:Y:S01]  /*7290*/  VIADD R6, R6, 0x7f ;  /* 0x0000007f06067836 */ /* 0x001fe20000000000 */
[----:B------:R-:W-:Y:S01]  /*72a0*/  UIADD3 UR7, UR41, UR7, URZ ;  /* 0x0000000729077290 */ /* 0x000fe2000fffe03f */
[----:B------:R-:W-:-:S03]  /*72b0*/  ULDC.64 UR42, c[0x0][0x198] ;  /* 0x00006600002a7ab9 */ /* 0x000fc60000000a00 */
[----:B------:R-:W-:-:S04]  /*72c0*/  SHF.R.S32.HI R9, RZ, 0x1f, R6 ;  /* 0x0000001fff097819 */ /* 0x000fc80000011406 */
[----:B------:R-:W-:-:S04]  /*72d0*/  LEA.HI R9, R9, R6, RZ, 0x7 ;  /* 0x0000000609097211 */ /* 0x000fc800078f38ff */
[----:B------:R-:W-:-:S05]  /*72e0*/  SHF.R.S32.HI R17, RZ, 0x7, R9 ;  /* 0x00000007ff117819 */ /* 0x000fca0000011409 */
[----:B------:R-:W-:-:S07]  /*72f0*/  VIADD R14, R17, 0x1 ;  /* 0x00000001110e7836 */ /* 0x000fce0000000000 */
.L_x_165:
[----:B------:R-:W-:-:S03]  /*7300*/  UMOV UR8, 0xffffffff ;  /* 0xffffffff00087882 */ /* 0x000fc60000000000 */
[----:B------:R-:W-:Y:S05]  /*7310*/  BRA.DIV UR8, `(.L_x_154) ;  /* 0x0000000e08e87947 */ /* 0x000fea000b800000 */
[----:B------:R-:W-:-:S13]  /*7320*/  ELECT P1, URZ, PT ;  /* 0x00000000003f782f */ /* 0x000fda0003820000 */
.L_x_176:
[----:B------:R-:W0:Y:S01]  /*7330*/  LDC R4, c[0x0][0x28c] ;  /* 0x0000a300ff047b82 */ /* 0x000e220000000800 */
[----:B------:R-:W-:Y:S01]  /*7340*/  BSSY B1, `(.L_x_155) ;  /* 0x000004d000017945 */ /* 0x000fe20003800000 */
[----:B0-----:R-:W-:-:S13]  /*7350*/  ISETP.LT.OR P1, PT, R4, 0x1, !P1 ;  /* 0x000000010400780c */ /* 0x001fda0004f21670 */
[----:B------:R-:W-:Y:S05]  /*7360*/  @P1 BRA `(.L_x_156) ;  /* 0x0000000400281947 */ /* 0x000fea0003800000 */
[C---:B------:R-:W-:Y:S02]  /*7370*/  IMAD.SHL.U32 R24, R16.reuse, 0x4, RZ ;  /* 0x0000000410187824 */ /* 0x040fe400078e00ff */
[----:B------:R-:W-:Y:S02]  /*7380*/  IMAD.SHL.U32 R19, R19, 0x40, RZ ;  /* 0x0000004013137824 */ /* 0x000fe400078e00ff */
[----:B------:R-:W-:Y:S02]  /*7390*/  IMAD.SHL.U32 R16, R16, 0x100, RZ ;  /* 0x0000010010107824 */ /* 0x000fe400078e00ff */
[----:B------:R-:W-:Y:S02]  /*73a0*/  IMAD.MOV.U32 R21, RZ, RZ, RZ ;  /* 0x000000ffff157224 */ /* 0x000fe400078e00ff */
[----:B------:R-:W-:Y:S02]  /*73b0*/  IMAD.MOV.U32 R22, RZ, RZ, 0x40 ;  /* 0x00000040ff167424 */ /* 0x000fe400078e00ff */
[----:B------:R-:W-:-:S02]  /*73c0*/  IMAD.MOV.U32 R4, RZ, RZ, R14 ;  /* 0x000000ffff047224 */ /* 0x000fc400078e000e */
[----:B------:R-:W-:Y:S02]  /*73d0*/  IMAD.MOV.U32 R6, RZ, RZ, R13 ;  /* 0x000000ffff067224 */ /* 0x000fe400078e000d */
[----:B------:R-:W-:Y:S02]  /*73e0*/  IMAD.MOV.U32 R8, RZ, RZ, R12 ;  /* 0x000000ffff087224 */ /* 0x000fe400078e000c */
[----:B------:R-:W-:-:S07]  /*73f0*/  IMAD.MOV.U32 R23, RZ, RZ, RZ ;  /* 0x000000ffff177224 */ /* 0x000fce00078e00ff */
.L_x_160:
[----:B------:R-:W0:Y:S01]  /*7400*/  S2R R10, SR_CgaCtaId ;  /* 0x00000000000a7919 */ /* 0x000e220000008800 */
[----:B------:R-:W-:-:S04]  /*7410*/  MOV R9, 0x400 ;  /* 0x0000040000097802 */ /* 0x000fc80000000f00 */
[----:B0-----:R-:W-:Y:S02]  /*7420*/  LEA R11, R10, R9, 0x18 ;  /* 0x000000090a0b7211 */ /* 0x001fe400078ec0ff */
[----:B------:R-:W-:Y:S01]  /*7430*/  SHF.L.U32 R9, R6, 0x1f, RZ ;  /* 0x0000001f06097819 */ /* 0x000fe200000006ff */
[----:B------:R-:W0:Y:S02]  /*7440*/  @!P3 LDC R10, c[0x0][0x640] ;  /* 0x00019000ff0abb82 */ /* 0x000e240000000800 */
[----:B------:R-:W-:-:S04]  /*7450*/  IMAD R20, R8, 0x8, R11 ;  /* 0x0000000808147824 */ /* 0x000fc800078e020b */
[----:B------:R-:W1:Y:S02]  /*7460*/  SYNCS.PHASECHK.TRANS64.TRYWAIT P1, [R20+URZ+0x20], R9 ;  /* 0x00002009140075a7 */ /* 0x000e64000802017f */
[----:B-1----:R-:W-:Y:S05]  /*7470*/  @!P1 BRA `(.L_x_157) ;  /* 0x0000000c00b09947 */ /* 0x002fea0003800000 */
.L_x_177:
[----:B-1----:R-:W-:Y:S01]  /*7480*/  PRMT R9, R18, 0x9910, RZ ;  /* 0x0000991012097816 */ /* 0x002fe200000000ff */
[----:B0-----:R0:W-:Y:S03]  /*7490*/  @!P3 SYNCS.ARRIVE.TRANS64 RZ, [R20+URZ], R10 ;  /* 0x0000000a14ffb9a7 */ /* 0x0011e6000800003f */
[----:B------:R-:W-:-:S13]  /*74a0*/  ISETP.NE.AND P1, PT, R9, 0x2, PT ;  /* 0x000000020900780c */ /* 0x000fda0003f25270 */
[----:B0-----:R-:W-:Y:S05]  /*74b0*/  @P1 BRA `(.L_x_158) ;  /* 0x0000000000041947 */ /* 0x001fea0003800000 */
[----:B------:R-:W-:Y:S01]  /*74c0*/  BPT.TRAP 0x1 ;  /* 0x000000040000795c */ /* 0x000fe20000300000 */
.L_x_158:
[----:B------:R-:W-:Y:S05]  /*74d0*/  @P0 BRA `(.L_x_159) ;  /* 0x0000000000040947 */ /* 0x000fea0003800000 */
[----:B------:R-:W-:Y:S01]  /*74e0*/  BPT.TRAP 0x1 ;  /* 0x000000040000795c */ /* 0x000fe20000300000 */
.L_x_159:
[--C-:B------:R-:W-:Y:S01]  /*74f0*/  IMAD R9, R8, 0x8000, R11.reuse ;  /* 0x0000800008097824 */ /* 0x100fe200078e020b */
[----:B------:R-:W-:Y:S01]  /*7500*/  R2UR UR18, R22 ;  /* 0x00000000161272ca */ /* 0x000fe200000e0000 */
[----:B------:R-:W-:Y:S01]  /*7510*/  VIADD R4, R4, 0xffffffff ;  /* 0xffffffff04047836 */ /* 0x000fe20000000000 */
[----:B------:R-:W-:Y:S01]  /*7520*/  R2UR UR33, R20 ;  /* 0x00000000142172ca */ /* 0x000fe200000e0000 */
[----:B------:R-:W-:Y:S01]  /*7530*/  UIADD3 UR14, UP0, UR42, 0xf0, URZ ;  /* 0x000000f02a0e7890 */ /* 0x000fe2000ff1e03f */
[----:B------:R-:W-:Y:S01]  /*7540*/  R2UR UR32, R9 ;  /* 0x00000000092072ca */ /* 0x000fe200000e0000 */
[C-C-:B------:R-:W-:Y:S01]  /*7550*/  IMAD R9, R8.reuse, 0x1000, R11.reuse ;  /* 0x0000100008097824 */ /* 0x140fe200078e020b */
[----:B------:R-:W-:Y:S01]  /*7560*/  R2UR UR36, R7 ;  /* 0x00000000072472ca */ /* 0x000fe200000e0000 */
[----:B------:R-:W-:Y:S01]  /*7570*/  IMAD R11, R8, 0x4000, R11 ;  /* 0x00004000080b7824 */ /* 0x000fe200078e020b */
[----:B------:R-:W-:Y:S01]  /*7580*/  R2UR UR34, R21 ;  /* 0x00000000152272ca */ /* 0x000fe200000e0000 */
[----:B------:R-:W-:Y:S01]  /*7590*/  UIADD3 UR22, UP1, UR42, 0x1f0, URZ ;  /* 0x000001f02a167890 */ /* 0x000fe2000ff3e03f */
[----:B------:R-:W-:Y:S01]  /*75a0*/  R2UR UR8, R9 ;  /* 0x00000000090872ca */ /* 0x000fe200000e0000 */
[----:B------:R-:W-:Y:S01]  /*75b0*/  UIADD3 UR30, UP2, UR42, 0x2f0, URZ ;  /* 0x000002f02a1e7890 */ /* 0x000fe2000ff5e03f */
[----:B------:R-:W-:Y:S01]  /*75c0*/  R2UR UR16, R11 ;  /* 0x000000000b1072ca */ /* 0x000fe200000e0000 */
[----:B------:R-:W-:Y:S01]  /*75d0*/  UIADD3.X UR15, URZ, UR43, URZ, UP0, !UPT ;  /* 0x0000002b3f0f7290 */ /* 0x000fe200087fe43f */
[----:B------:R-:W-:Y:S01]  /*75e0*/  R2UR UR35, R16 ;  /* 0x00000000102372ca */ /* 0x000fe200000e0000 */
[----:B------:R-:W-:Y:S01]  /*75f0*/  UIADD3.X UR23, URZ, UR43, URZ, UP1, !UPT ;  /* 0x0000002b3f177290 */ /* 0x000fe20008ffe43f */
[----:B------:R-:W-:Y:S01]  /*7600*/  R2UR UR11, R24 ;  /* 0x00000000180b72ca */ /* 0x000fe200000e0000 */
[----:B------:R-:W-:Y:S01]  /*7610*/  UIADD3 UR32, UR32, 0x100, URZ ;  /* 0x0000010020207890 */ /* 0x000fe2000fffe03f */
[----:B------:R-:W-:Y:S01]  /*7620*/  R2UR UR12, R23 ;  /* 0x00000000170c72ca */ /* 0x000fe200000e0000 */
[----:B------:R-:W-:Y:S01]  /*7630*/  UIADD3 UR26, UR18, -0x40, URZ ;  /* 0xffffffc0121a7890 */ /* 0x000fe2000fffe03f */
[----:B------:R-:W-:Y:S01]  /*7640*/  R2UR UR27, R19 ;  /* 0x00000000131b72ca */ /* 0x000fe200000e0000 */
[----:B------:R-:W-:Y:S01]  /*7650*/  UIADD3.X UR31, URZ, UR43, URZ, UP2, !UPT ;  /* 0x0000002b3f1f7290 */ /* 0x000fe200097fe43f */
[----:B------:R-:W-:Y:S01]  /*7660*/  ISETP.GT.AND P2, PT, R4, 0x1, PT ;  /* 0x000000010400780c */ /* 0x000fe20003f44270 */
[----:B------:R-:W-:Y:S01]  /*7670*/  UIADD3 UR8, UR8, 0x30100, URZ ;  /* 0x0003010008087890 */ /* 0x000fe2000fffe03f */
[----:B------:R-:W-:Y:S01]  /*7680*/  VIADD R8, R8, 0x1 ;  /* 0x0000000108087836 */ /* 0x000fe20000000000 */
[----:B------:R-:W-:Y:S01]  /*7690*/  UIADD3 UR24, UR16, 0x20100, URZ ;  /* 0x0002010010187890 */ /* 0x000fe2000fffe03f */
[----:B------:R-:W-:Y:S01]  /*76a0*/  VIADD R23, R23, 0x1 ;  /* 0x0000000117177836 */ /* 0x000fe20000000000 */
[----:B------:R-:W-:Y:S01]  /*76b0*/  UIADD3 UR16, UR16, 0x22100, URZ ;  /* 0x0002210010107890 */ /* 0x000fe2000fffe03f */
[----:B------:R-:W-:Y:S01]  /*76c0*/  VIADD R22, R22, 0x80 ;  /* 0x0000008016167836 */ /* 0x000fe20000000000 */
[----:B------:R-:W-:Y:S01]  /*76d0*/  UMOV UR38, 0x0 ;  /* 0x0000000000267882 */ /* 0x000fe20000000000 */
[----:B------:R-:W-:Y:S01]  /*76e0*/  UMOV UR39, 0x10000000 ;  /* 0x1000000000277882 */ /* 0x000fe20000000000 */
[C---:B------:R-:W-:Y:S01]  /*76f0*/  ISETP.NE.AND P1, PT, R8.reuse, 0x4, PT ;  /* 0x000000040800780c */ /* 0x040fe20003f25270 */
[----:B------:R-:W-:Y:S01]  /*7700*/  UMOV UR10, URZ ;  /* 0x0000003f000a7c82 */ /* 0x000fe20008000000 */
[----:B------:R-:W-:Y:S01]  /*7710*/  UMOV UR9, UR33 ;  /* 0x0000002100097c82 */ /* 0x000fe20008000000 */
[----:B------:R-:W-:Y:S01]  /*7720*/  UMOV UR13, UR36 ;  /* 0x00000024000d7c82 */ /* 0x000fe20008000000 */
[----:B------:R0:W-:Y:S01]  /*7730*/  UTMALDG.3D [UR32], [UR14], desc[UR38] ;  /* 0x000026200e0075b4 */ /* 0x0001e20008011000 */
[----:B------:R-:W-:Y:S01]  /*7740*/  UMOV UR25, UR33 ;  /* 0x0000002100197c82 */ /* 0x000fe20008000000 */
[----:B------:R-:W-:Y:S01]  /*7750*/  UMOV UR28, UR36 ;  /* 0x00000024001c7c82 */ /* 0x000fe20008000000 */
[----:B------:R-:W-:Y:S01]  /*7760*/  UMOV UR17, UR33 ;  /* 0x0000002100117c82 */ /* 0x000fe20008000000 */
[----:B------:R-:W-:Y:S01]  /*7770*/  UMOV UR19, UR27 ;  /* 0x0000001b00137c82 */ /* 0x000fe20008000000 */
[----:B------:R-:W-:Y:S01]  /*7780*/  UMOV UR20, UR36 ;  /* 0x0000002400147c82 */ /* 0x000fe20008000000 */
[----:B------:R-:W-:Y:S01]  /*7790*/  SEL R9, RZ, 0x1, P1 ;  /* 0x00000001ff097807 */ /* 0x000fe20000800000 */
[----:B------:R-:W-:Y:S01]  /*77a0*/  VIADD R21, R21, 0x40 ;  /* 0x0000004015157836 */ /* 0x000fe20000000000 */
[----:B------:R0:W-:Y:S01]  /*77b0*/  UTMALDG.4D [UR8], [UR22], desc[UR38] ;  /* 0x00002608160075b4 */ /* 0x0001e20008019000 */
[----:B------:R-:W-:-:S02]  /*77c0*/  SEL R8, R8, RZ, P1 ;  /* 0x000000ff08087207 */ /* 0x000fc40000800000 */
[----:B------:R-:W-:Y:S01]  /*77d0*/  LOP3.LUT R6, R6, R9, RZ, 0x3c, !PT ;  /* 0x0000000906067212 */ /* 0x000fe200078e3cff */
[----:B------:R0:W-:Y:S01]  /*77e0*/  UTMALDG.3D [UR24], [UR30], desc[UR38] ;  /* 0x000026181e0075b4 */ /* 0x0001e20008011000 */
[----:B------:R0:W-:Y:S02]  /*77f0*/  UTMALDG.3D [UR16], [UR30], desc[UR38] ;  /* 0x000026101e0075b4 */ /* 0x0001e40008011000 */
[----:B0-----:R-:W-:Y:S05]  /*7800*/  @P2 BRA `(.L_x_160) ;  /* 0xfffffff800fc2947 */ /* 0x001fea000383ffff */
.L_x_156:
[----:B------:R-:W-:Y:S05]  /*7810*/  BSYNC B1 ;  /* 0x0000000000017941 */ /* 0x000fea0003800000 */
.L_x_155:
[----:B------:R-:W-:Y:S01]  /*7820*/  LOP3.LUT P2, RZ, R15, 0xff, RZ, 0xc0, !PT ;  /* 0x000000ff0fff7812 */ /* 0x000fe2000784c0ff */
[----:B------:R-:W-:Y:S01]  /*7830*/  IMAD.IADD R12, R17, 0x1, R12 ;  /* 0x00000001110c7824 */ /* 0x000fe200078e020c */
[----:B------:R-:W-:Y:S01]  /*7840*/  IADD3 R2, P4, R2, UR40, RZ ;  /* 0x0000002802027c10 */ /* 0x000fe2000ff9e0ff */
[----:B------:R-:W-:Y:S01]  /*7850*/  ULDC.64 UR8, c[0x0][0x750] ;  /* 0x0001d40000087ab9 */ /* 0x000fe20000000a00 */
[----:B------:R-:W-:Y:S01]  /*7860*/  BSSY B1, `(.L_x_161) ;  /* 0x000006c000017945 */ /* 0x000fe20003800000 */
[----:B------:R-:W-:Y:S01]  /*7870*/  IMAD.MOV.U32 R16, RZ, RZ, -0x1 ;  /* 0xffffffffff107424 */ /* 0x000fe200078e00ff */
[----:B------:R-:W-:Y:S01]  /*7880*/  SHF.R.U32.HI R4, RZ, 0x2, R12 ;  /* 0x00000002ff047819 */ /* 0x000fe2000001160c */
[----:B------:R-:W-:Y:S01]  /*7890*/  IMAD.MOV.U32 R19, RZ, RZ, -0x1 ;  /* 0xffffffffff137424 */ /* 0x000fe200078e00ff */
[----:B------:R-:W-:Y:S02]  /*78a0*/  ISETP.GT.U32.AND P1, PT, R12, 0x3, PT ;  /* 0x000000030c00780c */ /* 0x000fe40003f24070 */
[----:B------:R-:W-:-:S02]  /*78b0*/  LOP3.LUT R4, R4, 0x1, RZ, 0xc0, !PT ;  /* 0x0000000104047812 */ /* 0x000fc400078ec0ff */
[----:B------:R-:W-:Y:S01]  /*78c0*/  ISETP.LT.U32.AND P1, PT, R17, 0x4, P1 ;  /* 0x000000041100780c */ /* 0x000fe20000f21070 */
[----:B------:R-:W0:Y:S01]  /*78d0*/  @P2 S2R R7, SR_CgaCtaId ;  /* 0x0000000000072919 */ /* 0x000e220000008800 */
[----:B------:R-:W-:Y:S02]  /*78e0*/  @P2 MOV R6, 0x400 ;  /* 0x0000040000062802 */ /* 0x000fe40000000f00 */
[----:B------:R-:W-:Y:S02]  /*78f0*/  IADD3.X R3, R3, UR7, RZ, P4, !PT ;  /* 0x0000000703037c10 */ /* 0x000fe4000a7fe4ff */
[----:B------:R-:W-:Y:S02]  /*7900*/  ISETP.GE.U32.AND P4, PT, R2, UR8, PT ;  /* 0x0000000802007c0c */ /* 0x000fe4000bf86070 */
[----:B------:R-:W-:Y:S02]  /*7910*/  LOP3.LUT R12, R12, 0x3, RZ, 0xc0, !PT ;  /* 0x000000030c0c7812 */ /* 0x000fe400078ec0ff */
[----:B------:R-:W-:-:S02]  /*7920*/  PRMT R15, RZ, 0x7610, R15 ;  /* 0x00007610ff0f7816 */ /* 0x000fc4000000000f */
[----:B0-----:R-:W-:Y:S01]  /*7930*/  @P2 LEA R6, R7, R6, 0x18 ;  /* 0x0000000607062211 */ /* 0x001fe200078ec0ff */
[----:B------:R-:W-:-:S03]  /*7940*/  IMAD.MOV.U32 R7, RZ, RZ, -0x1 ;  /* 0xffffffffff077424 */ /* 0x000fc600078e00ff */
[----:B------:R0:W-:Y:S01]  /*7950*/  @P2 SYNCS.ARRIVE.TRANS64.A1T0 RZ, [R6+URZ+0x58], RZ ;  /* 0x000058ff06ff29a7 */ /* 0x0001e2000810003f */
[----:B------:R-:W-:Y:S02]  /*7960*/  ISETP.NE.U32.AND P2, PT, R4, 0x1, PT ;  /* 0x000000010400780c */ /* 0x000fe40003f45070 */
[----:B------:R-:W-:Y:S02]  /*7970*/  SEL R4, RZ, 0x1, !P1 ;  /* 0x00000001ff047807 */ /* 0x000fe40004800000 */
[----:B------:R-:W-:Y:S02]  /*7980*/  ISETP.GE.U32.AND.EX P1, PT, R3, UR9, PT, P4 ;  /* 0x0000000903007c0c */ /* 0x000fe4000bf26140 */
[----:B------:R-:W-:-:S04]  /*7990*/  ISETP.GT.U32.AND P2, PT, R17, 0x3, !P2 ;  /* 0x000000031100780c */ /* 0x000fc80005744070 */
[----:B0-----:R-:W-:-:S04]  /*79a0*/  SEL R6, RZ, 0x1, !P2 ;  /* 0x00000001ff067807 */ /* 0x001fc80005000000 */
[--C-:B------:R-:W-:Y:S02]  /*79b0*/  LOP3.LUT R13, R6, R13, R4.reuse, 0x96, !PT ;  /* 0x0000000d060d7212 */ /* 0x100fe400078e9604 */
[----:B------:R-:W-:Y:S01]  /*79c0*/  PRMT R4, RZ, 0x7610, R4 ;  /* 0x00007610ff047816 */ /* 0x000fe20000000004 */
[----:B------:R-:W-:Y:S06]  /*79d0*/  @P1 BRA `(.L_x_162) ;  /* 0x0000000400501947 */ /* 0x000fec0003800000 */
[----:B------:R-:W-:Y:S01]  /*79e0*/  ULDC.64 UR8, c[0x0][0x728] ;  /* 0x0001ca0000087ab9 */ /* 0x000fe20000000a00 */
[----:B------:R-:W0:Y:S01]  /*79f0*/  S2R R16, SR_CTAID.X ;  /* 0x0000000000107919 */ /* 0x000e220000002500 */
[----:B------:R-:W-:Y:S01]  /*7a00*/  ISETP.NE.U32.AND P1, PT, RZ, UR8, PT ;  /* 0x00000008ff007c0c */ /* 0x000fe2000bf25070 */
[----:B------:R-:W-:Y:S01]  /*7a10*/  ULDC UR11, c[0x0][0x730] ;  /* 0x0001cc00000b7ab9 */ /* 0x000fe20000000800 */
[----:B------:R-:W-:Y:S01]  /*7a20*/  IMAD.MOV.U32 R6, RZ, RZ, R2 ;  /* 0x000000ffff067224 */ /* 0x000fe200078e0002 */
[----:B------:R-:W1:Y:S01]  /*7a30*/  S2R R4, SR_CTAID.Y ;  /* 0x0000000000047919 */ /* 0x000e620000002600 */
[----:B------:R-:W-:Y:S01]  /*7a40*/  ISETP.NE.AND.EX P1, PT, RZ, UR9, PT, P1 ;  /* 0x00000009ff007c0c */ /* 0x000fe2000bf25310 */
[----:B------:R-:W-:-:S12]  /*7a50*/  IMAD.MOV.U32 R7, RZ, RZ, R3 ;  /* 0x000000ffff077224 */ /* 0x000fd800078e0003 */
[----:B------:R-:W-:Y:S05]  /*7a60*/  @!P1 BRA `(.L_x_163) ;  /* 0x0000000000289947 */ /* 0x000fea0003800000 */
[----:B------:R-:W-:Y:S02]  /*7a70*/  ULDC UR10, c[0x0][0x734] ;  /* 0x0001cd00000a7ab9 */ /* 0x000fe40000000800 */
[----:B------:R-:W-:-:S05]  /*7a80*/  IADD3 R11, P1, R2, UR10, RZ ;  /* 0x0000000a020b7c10 */ /* 0x000fca000ff3e0ff */
[----:B------:R-:W-:-:S04]  /*7a90*/  IMAD.X R19, RZ, RZ, R3, P1 ;  /* 0x000000ffff137224 */ /* 0x000fc800008e0603 */
[----:B------:R-:W-:-:S04]  /*7aa0*/  IMAD.WIDE.U32 R8, R19, UR8, RZ ;  /* 0x0000000813087c25 */ /* 0x000fc8000f8e00ff */
[----:B------:R-:W-:-:S04]  /*7ab0*/  IMAD.WIDE.U32 R8, P1, R11, UR9, R8 ;  /* 0x000000090b087c25 */ /* 0x000fc8000f820008 */
[----:B------:R-:W-:-:S04]  /*7ac0*/  IMAD.WIDE.U32 R10, R11, UR8, RZ ;  /* 0x000000080b0a7c25 */ /* 0x000fc8000f8e00ff */
[----:B------:R-:W-:Y:S01]  /*7ad0*/  IMAD.X R7, RZ, RZ, RZ, P1 ;  /* 0x000000ffff077224 */ /* 0x000fe200008e06ff */
[----:B------:R-:W-:Y:S01]  /*7ae0*/  IADD3 RZ, P1, R11, R8, RZ ;  /* 0x000000080bff7210 */ /* 0x000fe20007f3e0ff */
[----:B------:R-:W-:-:S04]  /*7af0*/  IMAD.MOV.U32 R6, RZ, RZ, R9 ;  /* 0x000000ffff067224 */ /* 0x000fc800078e0009 */
[----:B------:R-:W-:-:S08]  /*7b00*/  IMAD.WIDE.U32.X R6, R19, UR9, R6, P1 ;  /* 0x0000000913067c25 */ /* 0x000fd000088e0406 */
.L_x_163:
[--C-:B------:R-:W-:Y:S01]  /*7b10*/  SHF.R.U64 R10, R6, UR11, R7.reuse ;  /* 0x0000000b060a7c19 */ /* 0x100fe20008001207 */
[----:B------:R-:W-:Y:S01]  /*7b20*/  ULDC.64 UR8, c[0x0][0x720] ;  /* 0x0001c80000087ab9 */ /* 0x000fe20000000a00 */
[----:B------:R-:W-:Y:S01]  /*7b30*/  SHF.R.U32.HI R6, RZ, UR11, R7 ;  /* 0x0000000bff067c19 */ /* 0x000fe20008011607 */
[----:B------:R-:W2:Y:S01]  /*7b40*/  LDC R25, c[0x0][0x144] ;  /* 0x00005100ff197b82 */ /* 0x000ea20000000800 */
[----:B------:R-:W-:Y:S01]  /*7b50*/  IADD3 R9, P1, RZ, -R10, RZ ;  /* 0x8000000aff097210 */ /* 0x000fe20007f3e0ff */
[----:B------:R-:W-:Y:S01]  /*7b60*/  ULDC.64 UR12, c[0x0][0x740] ;  /* 0x0001d000000c7ab9 */ /* 0x000fe20000000a00 */
[----:B0-----:R-:W-:Y:S01]  /*7b70*/  I2FP.F32.U32 R11, R16 ;  /* 0x00000010000b7245 */ /* 0x001fe20000201000 */
[----:B------:R-:W-:Y:S02]  /*7b80*/  ULDC UR10, c[0x0][0x708] ;  /* 0x0001c200000a7ab9 */ /* 0x000fe40000000800 */
[----:B------:R-:W-:Y:S01]  /*7b90*/  IMAD.X R6, RZ, RZ, ~R6, P1 ;  /* 0x000000ffff067224 */ /* 0x000fe200008e0e06 */
[----:B------:R-:W-:Y:S01]  /*7ba0*/  ISETP.NE.U32.AND P1, PT, RZ, UR12, PT ;  /* 0x0000000cff007c0c */ /* 0x000fe2000bf25070 */
[----:B------:R-:W0:Y:S02]  /*7bb0*/  LDC R21, c[0x0][0x148] ;  /* 0x00005200ff157b82 */ /* 0x000e240000000800 */
[----:B------:R-:W-:Y:S01]  /*7bc0*/  IMAD R8, R6, UR8, RZ ;  /* 0x0000000806087c24 */ /* 0x000fe2000f8e02ff */
[----:B------:R-:W-:Y:S01]  /*7bd0*/  ISETP.NE.AND.EX P1, PT, RZ, UR13, PT, P1 ;  /* 0x0000000dff007c0c */ /* 0x000fe2000bf25310 */
[----:B------:R-:W-:Y:S01]  /*7be0*/  IMAD.WIDE.U32 R6, R9, UR8, R2 ;  /* 0x0000000809067c25 */ /* 0x000fe2000f8e0002 */
[----:B------:R-:W-:-:S03]  /*7bf0*/  ULDC UR8, c[0x0][0x150] ;  /* 0x0000540000087ab9 */ /* 0x000fc60000000800 */
[----:B------:R-:W-:Y:S02]  /*7c00*/  IMAD R9, R9, UR9, R8 ;  /* 0x0000000909097c24 */ /* 0x000fe4000f8e0208 */
[----:B------:R-:W-:Y:S01]  /*7c10*/  FMUL R8, R11, UR8 ;  /* 0x000000080b087c20 */ /* 0x000fe20008400000 */
[----:B------:R-:W-:Y:S01]  /*7c20*/  ULDC UR8, c[0x0][0x718] ;  /* 0x0001c60000087ab9 */ /* 0x000fe20000000800 */
[----:B------:R-:W-:Y:S01]  /*7c30*/  ULDC UR9, c[0x0][0x154] ;  /* 0x0000550000097ab9 */ /* 0x000fe20000000800 */
[----:B------:R-:W-:-:S03]  /*7c40*/  IMAD.IADD R7, R7, 0x1, R9 ;  /* 0x0000000107077824 */ /* 0x000fc600078e0209 */
[----:B------:R-:W3:Y:S02]  /*7c50*/  F2I.U32.TRUNC.NTZ R8, R8 ;  /* 0x0000000800087305 */ /* 0x000ee4000020f000 */
[----:B------:R-:W-:Y:S02]  /*7c60*/  SHF.R.U64 R11, R6, UR8, R7 ;  /* 0x00000008060b7c19 */ /* 0x000fe40008001207 */
[----:B-1----:R-:W-:-:S05]  /*7c70*/  I2FP.F32.U32 R6, R4 ;  /* 0x0000000400067245 */ /* 0x002fca0000201000 */
[----:B------:R-:W-:Y:S01]  /*7c80*/  FMUL R22, R6, UR9 ;  /* 0x0000000906167c20 */ /* 0x000fe20008400000 */
[----:B------:R-:W-:Y:S01]  /*7c90*/  SHF.R.U32.HI R6, RZ, UR8, R7 ;  /* 0x00000008ff067c19 */ /* 0x000fe20008011607 */
[----:B------:R-:W-:-:S03]  /*7ca0*/  ULDC UR8, c[0x0][0x758] ;  /* 0x0001d60000087ab9 */ /* 0x000fc60000000800 */
[--C-:B------:R-:W-:Y:S01]  /*7cb0*/  SHF.R.U64 R20, R11, UR10, R6.reuse ;  /* 0x0000000a0b147c19 */ /* 0x100fe20008001206 */
[----:B------:R-:W1:Y:S01]  /*7cc0*/  F2I.U32.TRUNC.NTZ R22, R22 ;  /* 0x0000001600167305 */ /* 0x000e62000020f000 */
[----:B------:R-:W-:Y:S01]  /*7cd0*/  SHF.R.U32.HI R7, RZ, UR10, R6 ;  /* 0x0000000aff077c19 */ /* 0x000fe20008011606 */
[----:B---3--:R-:W-:-:S03]  /*7ce0*/  IMAD.MOV R8, RZ, RZ, -R8 ;  /* 0x000000ffff087224 */ /* 0x008fc600078e0a08 */
[--C-:B------:R-:W-:Y:S01]  /*7cf0*/  SHF.R.U64 R19, R20, UR8, R7.reuse ;  /* 0x0000000814137c19 */ /* 0x100fe20008001207 */
[----:B--2---:R-:W-:Y:S01]  /*7d00*/  IMAD R16, R25, R8, R16 ;  /* 0x0000000819107224 */ /* 0x004fe200078e0210 */
[----:B------:R-:W-:-:S03]  /*7d10*/  SHF.R.U32.HI R23, RZ, UR8, R7 ;  /* 0x00000008ff177c19 */ /* 0x000fc60008011607 */
[----:B------:R-:W-:Y:S02]  /*7d20*/  IMAD.MOV.U32 R6, RZ, RZ, R19 ;  /* 0x000000ffff067224 */ /* 0x000fe400078e0013 */
[----:B------:R-:W-:Y:S01]  /*7d30*/  IMAD.MOV.U32 R7, RZ, RZ, R23 ;  /* 0x000000ffff077224 */ /* 0x000fe200078e0017 */
[----:B-1----:R-:W-:Y:S06]  /*7d40*/  @!P1 BRA `(.L_x_164) ;  /* 0x0000000000289947 */ /* 0x002fec0003800000 */
[----:B------:R-:W-:Y:S02]  /*7d50*/  ULDC UR8, c[0x0][0x74c] ;  /* 0x0001d30000087ab9 */ /* 0x000fe40000000800 */
[----:B------:R-:W-:-:S05]  /*7d60*/  IADD3 R7, P1, R19, UR8, RZ ;  /* 0x0000000813077c10 */ /* 0x000fca000ff3e0ff */
[----:B------:R-:W-:-:S04]  /*7d70*/  IMAD.X R23, RZ, RZ, R23, P1 ;  /* 0x000000ffff177224 */ /* 0x000fc800008e0617 */
[----:B------:R-:W-:-:S04]  /*7d80*/  IMAD.WIDE.U32 R8, R23, UR12, RZ ;  /* 0x0000000c17087c25 */ /* 0x000fc8000f8e00ff */
[----:B------:R-:W-:-:S04]  /*7d90*/  IMAD.WIDE.U32 R8, P1, R7, UR13, R8 ;  /* 0x0000000d07087c25 */ /* 0x000fc8000f820008 */
[----:B------:R-:W-:-:S04]  /*7da0*/  IMAD.WIDE.U32 R6, R7, UR12, RZ ;  /* 0x0000000c07067c25 */ /* 0x000fc8000f8e00ff */
[----:B------:R-:W-:Y:S01]  /*7db0*/  IMAD.MOV.U32 R6, RZ, RZ, R9 ;  /* 0x000000ffff067224 */ /* 0x000fe200078e0009 */
[----:B------:R-:W-:Y:S01]  /*7dc0*/  IADD3 RZ, P2, R7, R8, RZ ;  /* 0x0000000807ff7210 */ /* 0x000fe20007f5e0ff */
[----:B------:R-:W-:-:S04]  /*7dd0*/  IMAD.X R7, RZ, RZ, RZ, P1 ;  /* 0x000000ffff077224 */ /* 0x000fc800008e06ff */
[----:B------:R-:W-:-:S08]  /*7de0*/  IMAD.WIDE.U32.X R6, R23, UR13, R6, P2 ;  /* 0x0000000d17067c25 */ /* 0x000fd000090e0406 */
.L_x_164:
[----:B------:R-:W-:Y:S01]  /*7df0*/  ISETP.NE.AND P1, PT, R0, 0x1, PT ;  /* 0x000000010000780c */ /* 0x000fe20003f25270 */
[----:B------:R-:W-:Y:S01]  /*7e00*/  ULDC UR8, c[0x0][0x748] ;  /* 0x0001d20000087ab9 */ /* 0x000fe20000000800 */
[----:B------:R-:W-:Y:S01]  /*7e10*/  IMAD.MOV R22, RZ, RZ, -R22 ;  /* 0x000000ffff167224 */ /* 0x000fe200078e0a16 */
[----:B------:R-:W-:Y:S01]  /*7e20*/  SHF.R.U64 R7, R6, UR8, R7 ;  /* 0x0000000806077c19 */ /* 0x000fe20008001207 */
[----:B------:R-:W-:Y:S01]  /*7e30*/  ULDC UR8, c[0x0][0x738] ;  /* 0x0001ce0000087ab9 */ /* 0x000fe20000000800 */
[----:B------:R-:W-:Y:S01]  /*7e40*/  LOP3.LUT R20, R20, UR6, RZ, 0xc0, !PT ;  /* 0x0000000614147c12 */ /* 0x000fe2000f8ec0ff */
[----:B------:R-:W-:Y:S01]  /*7e50*/  ULDC UR9, c[0x0][0x710] ;  /* 0x0001c40000097ab9 */ /* 0x000fe20000000800 */
[----:B------:R-:W-:-:S06]  /*7e60*/  LOP3.LUT R6, R11, UR4, RZ, 0xc0, !PT ;  /* 0x000000040b067c12 */ /* 0x000fcc000f8ec0ff */
[----:B0-----:R-:W-:Y:S02]  /*7e70*/  @P1 IMAD R16, R21, R22, R4 ;  /* 0x0000001615101224 */ /* 0x001fe400078e0204 */
[----:B------:R-:W-:Y:S02]  /*7e80*/  IMAD.MOV R4, RZ, RZ, -R7 ;  /* 0x000000ffff047224 */ /* 0x000fe400078e0a07 */
[----:B------:R-:W-:Y:S02]  /*7e90*/  IMAD R7, R7, UR5, R20 ;  /* 0x0000000507077c24 */ /* 0x000fe4000f8e0214 */
[----:B------:R-:W-:Y:S01]  /*7ea0*/  IMAD R19, R4, UR8, R19 ;  /* 0x0000000804137c24 */ /* 0x000fe2000f8e0213 */
[----:B------:R-:W-:Y:S01]  /*7eb0*/  ULDC UR8, c[0x0][0x700] ;  /* 0x0001c00000087ab9 */ /* 0x000fe20000000800 */
[----:B------:R-:W-:Y:S02]  /*7ec0*/  IMAD R16, R7, UR9, R16 ;  /* 0x0000000907107c24 */ /* 0x000fe4000f8e0210 */
[----:B------:R-:W-:-:S02]  /*7ed0*/  IMAD R7, R19, UR8, R6 ;  /* 0x0000000813077c24 */ /* 0x000fc4000f8e0206 */
[----:B------:R-:W-:-:S03]  /*7ee0*/  IMAD.MOV.U32 R4, RZ, RZ, 0x1 ;  /* 0x00000001ff047424 */ /* 0x000fc600078e00ff */
[----:B------:R-:W-:Y:S02]  /*7ef0*/  SEL R19, R7, R16, !P1 ;  /* 0x0000001007137207 */ /* 0x000fe40004800000 */
[----:B------:R-:W-:Y:S01]  /*7f00*/  SEL R16, R16, R7, !P1 ;  /* 0x0000000710107207 */ /* 0x000fe20004800000 */
[----:B------:R-:W-:-:S07]  /*7f10*/  IMAD.MOV.U32 R7, RZ, RZ, R10 ;  /* 0x000000ffff077224 */ /* 0x000fce00078e000a */
.L_x_162:
[----:B------:R-:W-:Y:S05]  /*7f20*/  BSYNC B1 ;  /* 0x0000000000017941 */ /* 0x000fea0003800000 */
.L_x_161:
[----:B------:R-:W-:-:S13]  /*7f30*/  LOP3.LUT P1, RZ, R4, 0xff, RZ, 0xc0, !PT ;  /* 0x000000ff04ff7812 */ /* 0x000fda000782c0ff */
[----:B------:R-:W-:Y:S05]  /*7f40*/  @P1 BRA `(.L_x_165) ;  /* 0xfffffff000ec1947 */ /* 0x000fea000383ffff */
[----:B------:R-:W-:Y:S05]  /*7f50*/  BSYNC B0 ;  /* 0x0000000000007941 */ /* 0x000fea0003800000 */
.L_x_153:
[----:B------:R-:W-:-:S03]  /*7f60*/  UMOV UR8, 0xffffffff ;  /* 0xffffffff00087882 */ /* 0x000fc60000000000 */
[----:B------:R-:W-:Y:S05]  /*7f70*/  BRA.DIV UR8, `(.L_x_166) ;  /* 0x0000000608047947 */ /* 0x000fea000b800000 */
[----:B------:R-:W-:-:S13]  /*7f80*/  ELECT P0, URZ, PT ;  /* 0x00000000003f782f */ /* 0x000fda0003800000 */
.L_x_180:
[----:B------:R-:W-:Y:S04]  /*7f90*/  BSSY B0, `(.L_x_167) ;  /* 0x000002b000007945 */ /* 0x000fe80003800000 */
[----:B------:R-:W-:Y:S05]  /*7fa0*/  @!P0 BRA `(.L_x_168) ;  /* 0x0000000000a48947 */ /* 0x000fea0003800000 */
[----:B------:R-:W-:-:S04]  /*7fb0*/  LOP3.LUT R5, R5, 0x2, RZ, 0xfc, !PT ;  /* 0x0000000205057812 */ /* 0x000fc800078efcff */
[----:B------:R-:W-:-:S13]  /*7fc0*/  ISETP.NE.AND P0, PT, R5, 0x3, PT ;  /* 0x000000030500780c */ /* 0x000fda0003f05270 */
[----:B------:R-:W-:Y:S05]  /*7fd0*/  @!P0 BRA `(.L_x_169) ;  /* 0x0000000000048947 */ /* 0x000fea0003800000 */
[----:B------:R-:W-:Y:S01]  /*7fe0*/  BPT.TRAP 0x1 ;  /* 0x000000040000795c */ /* 0x000fe20000300000 */
.L_x_169:
[----:B------:R-:W0:Y:S01]  /*7ff0*/  S2R R3, SR_CgaCtaId ;  /* 0x0000000000037919 */ /* 0x000e220000008800 */
[----:B------:R-:W-:Y:S02]  /*8000*/  MOV R0, 0x400 ;  /* 0x0000040000007802 */ /* 0x000fe40000000f00 */
[----:B------:R-:W-:Y:S02]  /*8010*/  SHF.L.U32 R2, R13, 0x1f, RZ ;  /* 0x0000001f0d027819 */ /* 0x000fe400000006ff */
[----:B0-----:R-:W-:-:S05]  /*8020*/  LEA R3, R3, R0, 0x18 ;  /* 0x0000000003037211 */ /* 0x001fca00078ec0ff */
[----:B------:R-:W-:-:S04]  /*8030*/  VIADD R3, R3, 0x20 ;  /* 0x0000002003037836 */ /* 0x000fc80000000000 */
[C---:B------:R-:W-:Y:S02]  /*8040*/  IMAD R5, R12.reuse, 0x8, R3 ;  /* 0x000000080c057824 */ /* 0x040fe400078e0203 */
[----:B------:R-:W-:Y:S02]  /*8050*/  VIADD R12, R12, 0x1 ;  /* 0x000000010c0c7836 */ /* 0x000fe40000000000 */
[----:B------:R-:W0:Y:S03]  /*8060*/  SYNCS.PHASECHK.TRANS64.TRYWAIT P0, [R5+URZ], R2 ;  /* 0x00000002050075a7 */ /* 0x000e26000800017f */
[----:B------:R-:W-:-:S04]  /*8070*/  ISETP.NE.AND P1, PT, R12, 0x4, PT ;  /* 0x000000040c00780c */ /* 0x000fc80003f25270 */
[----:B------:R-:W-:Y:S02]  /*8080*/  SEL R0, RZ, 0x1, P1 ;  /* 0x00000001ff007807 */ /* 0x000fe40000800000 */
[----:B------:R-:W-:Y:S02]  /*8090*/  SEL R12, R12, RZ, P1 ;  /* 0x000000ff0c0c7207 */ /* 0x000fe40000800000 */
[----:B------:R-:W-:-:S03]  /*80a0*/  LOP3.LUT R13, R13, R0, RZ, 0x3c, !PT ;  /* 0x000000000d0d7212 */ /* 0x000fc600078e3cff */
[----:B------:R-:W-:Y:S01]  /*80b0*/  IMAD R7, R12, 0x8, R3 ;  /* 0x000000080c077824 */ /* 0x000fe200078e0203 */
[----:B------:R-:W-:Y:S01]  /*80c0*/  SHF.L.U32 R4, R13, 0x1f, RZ ;  /* 0x0000001f0d047819 */ /* 0x000fe200000006ff */
[----:B0-----:R-:W-:Y:S06]  /*80d0*/  @!P0 BRA `(.L_x_170) ;  /* 0x0000000000d08947 */ /* 0x001fec0003800000 */
.L_x_181:
[----:B------:R-:W1:Y:S01]  /*80e0*/  SYNCS.PHASECHK.TRANS64.TRYWAIT P0, [R7+URZ], R4 ;  /* 0x00000004070075a7 */ /* 0x000e62000800017f */
[----:B------:R-:W-:-:S05]  /*80f0*/  VIADD R0, R12, 0x1 ;  /* 0x000000010c007836 */ /* 0x000fca0000000000 */
[----:B------:R-:W-:-:S04]  /*8100*/  ISETP.NE.AND P1, PT, R0, 0x4, PT ;  /* 0x000000040000780c */ /* 0x000fc80003f25270 */
[----:B0-----:R-:W-:Y:S02]  /*8110*/  SEL R2, RZ, 0x1, P1 ;  /* 0x00000001ff027807 */ /* 0x001fe40000800000 */
[----:B------:R-:W-:Y:S02]  /*8120*/  SEL R0, R0, RZ, P1 ;  /* 0x000000ff00007207 */ /* 0x000fe40000800000 */
[----:B------:R-:W-:-:S03]  /*8130*/  LOP3.LUT R13, R13, R2, RZ, 0x3c, !PT ;  /* 0x000000020d0d7212 */ /* 0x000fc600078e3cff */
[----:B------:R-:W-:Y:S01]  /*8140*/  IMAD R6, R0, 0x8, R3 ;  /* 0x0000000800067824 */ /* 0x000fe200078e0203 */
[----:B------:R-:W-:Y:S01]  /*8150*/  SHF.L.U32 R5, R13, 0x1f, RZ ;  /* 0x0000001f0d057819 */ /* 0x000fe200000006ff */
[----:B-1----:R-:W-:Y:S06]  /*8160*/  @!P0 BRA `(.L_x_171) ;  /* 0x0000000000c08947 */ /* 0x002fec0003800000 */
.L_x_182:
[----:B------:R-:W1:Y:S01]  /*8170*/  SYNCS.PHASECHK.TRANS64.TRYWAIT P0, [R6+URZ], R5 ;  /* 0x00000005060075a7 */ /* 0x000e62000800017f */
[----:B------:R-:W-:-:S05]  /*8180*/  VIADD R0, R0, 0x1 ;  /* 0x0000000100007836 */ /* 0x000fca0000000000 */
[----:B------:R-:W-:-:S04]  /*8190*/  ISETP.NE.AND P1, PT, R0, 0x4, PT ;  /* 0x000000040000780c */ /* 0x000fc80003f25270 */
[----:B------:R-:W-:Y:S02]  /*81a0*/  SEL R2, RZ, 0x1, P1 ;  /* 0x00000001ff027807 */ /* 0x000fe40000800000 */
[----:B------:R-:W-:Y:S02]  /*81b0*/  SEL R0, R0, RZ, P1 ;  /* 0x000000ff00007207 */ /* 0x000fe40000800000 */
[----:B------:R-:W-:Y:S01]  /*81c0*/  LOP3.LUT R2, R13, R2, RZ, 0x3c, !PT ;  /* 0x000000020d027212 */ /* 0x000fe200078e3cff */
[----:B-1----:R-:W-:Y:S06]  /*81d0*/  @!P0 BRA `(.L_x_172) ;  /* 0x0000000000b88947 */ /* 0x002fec0003800000 */
.L_x_183:
[----:B------:R-:W-:Y:S01]  /*81e0*/  IMAD R3, R0, 0x8, R3 ;  /* 0x0000000800037824 */ /* 0x000fe200078e0203 */
[----:B------:R-:W-:-:S07]  /*81f0*/  SHF.L.U32 R0, R2, 0x1f, RZ ;  /* 0x0000001f02007819 */ /* 0x000fce00000006ff */
.L_x_173:
[----:B--2---:R2:W3:Y:S02]  /*8200*/  SYNCS.PHASECHK.TRANS64.TRYWAIT P0, [R3+URZ], R0 ;  /* 0x00000000030075a7 */ /* 0x0044e4000800017f */
[----:B---3--:R-:W-:Y:S05]  /*8210*/  @!P0 NANOSLEEP.SYNCS 0x989680 ;  /* 0x009896800000895d */ /* 0x008fea0003900000 */
[----:B------:R-:W3:Y:S02]  /*8220*/  @!P0 SYNCS.PHASECHK.TRANS64 P0, [R3+URZ], R0 ;  /* 0x00000000030085a7 */ /* 0x000ee4000800007f */
[----:B---3--:R-:W-:Y:S05]  /*8230*/  @!P0 BRA `(.L_x_173) ;  /* 0xfffffffc00f08947 */ /* 0x008fea000383ffff */
.L_x_168:
[----:B------:R-:W-:Y:S05]  /*8240*/  BSYNC B0 ;  /* 0x0000000000007941 */ /* 0x000fea0003800000 */
.L_x_167:
[----:B------:R-:W-:Y:S05]  /*8250*/  EXIT ;  /* 0x000000000000794d */ /* 0x000fea0003800000 */
.L_x_17:
[----:B-1----:R-:W-:-:S04]  /*8260*/  IMAD.U32 R10, RZ, RZ, UR11 ;  /* 0x0000000bff0a7e24 */ /* 0x002fc8000f8e00ff */
[----:B------:R1:W4:Y:S03]  /*8270*/  SYNCS.PHASECHK.TRANS64.TRYWAIT P0, [R10+URZ], R11 ;  /* 0x0000000b0a0075a7 */ /* 0x000326000800017f */
[----:B----4-:R-:W-:Y:S05]  /*8280*/  @!P0 NANOSLEEP.SYNCS 0x989680 ;  /* 0x009896800000895d */ /* 0x010fea0003900000 */
[----:B------:R-:W4:Y:S02]  /*8290*/  @!P0 SYNCS.PHASECHK.TRANS64 P0, [R10+URZ], R11 ;  /* 0x0000000b0a0085a7 */ /* 0x000f24000800007f */
[----:B----4-:R-:W-:Y:S05]  /*82a0*/  @!P0 BRA `(.L_x_17) ;  /* 0xfffffffc00ec8947 */ /* 0x010fea000383ffff */
[----:B------:R-:W-:Y:S05]  /*82b0*/  BRA `(.L_x_16) ;  /* 0xffffff9000607947 */ /* 0x000fea000383ffff */
.L_x_154:
[----:B------:R-:W-:Y:S01]  /*82c0*/  BSSY B1, `(.L_x_174) ;  /* 0x0000006000017945 */ /* 0x000fe20003800000 */
[----:B------:R-:W-:-:S07]  /*82d0*/  IMAD.MOV.U32 R4, RZ, RZ, -0x1 ;  /* 0xffffffffff047424 */ /* 0x000fce00078e00ff */
[----:B------:R-:W-:Y:S05]  /*82e0*/  WARPSYNC.COLLECTIVE R4, `(.L_x_175) ;  /* 0x00000000040c7348 */ /* 0x000fea0003c00000 */
[----:B------:R-:W-:Y:S02]  /*82f0*/  ELECT P1, UR62, PT ;  /* 0x00000000003e782f */ /* 0x000fe40003820000 */
[----:B------:R-:W-:Y:S01]  /*8300*/  MOV R4, UR62 ;  /* 0x0000003e00047c02 */ /* 0x000fe20008000f00 */
[----:B------:R-:W-:Y:S10]  /*8310*/  ENDCOLLECTIVE ;  /* 0x000000000000791b */ /* 0x000ff40003800000 */
.L_x_175:
[----:B------:R-:W-:Y:S05]  /*8320*/  BSYNC B1 ;  /* 0x0000000000017941 */ /* 0x000fea0003800000 */
.L_x_174:
[----:B------:R-:W-:Y:S05]  /*8330*/  BRA `(.L_x_176) ;  /* 0xffffffec00fc7947 */ /* 0x000fea000383ffff */
.L_x_157:
[----:B-1----:R1:W2:Y:S02]  /*8340*/  SYNCS.PHASECHK.TRANS64.TRYWAIT P1, [R20+URZ+0x20], R9 ;  /* 0x00002009140075a7 */ /* 0x0022a4000802017f */
[----:B--2---:R-:W-:Y:S05]  /*8350*/  @!P1 NANOSLEEP.SYNCS 0x989680 ;  /* 0x009896800000995d */ /* 0x004fea0003900000 */
[----:B------:R-:W2:Y:S02]  /*8360*/  @!P1 SYNCS.PHASECHK.TRANS64 P1, [R20+URZ+0x20], R9 ;  /* 0x00002009140095a7 */ /* 0x000ea4000802007f */
[----:B--2---:R-:W-:Y:S05]  /*8370*/  @!P1 BRA `(.L_x_157) ;  /* 0xfffffffc00f09947 */ /* 0x004fea000383ffff */
[----:B------:R-:W-:Y:S05]  /*8380*/  BRA `(.L_x_177) ;  /* 0xfffffff0003c7947 */ /* 0x000fea000383ffff */
.L_x_166:
[----:B------:R-:W-:Y:S01]  /*8390*/  BSSY B0, `(.L_x_178) ;  /* 0x0000006000007945 */ /* 0x000fe20003800000 */
[----:B------:R-:W-:-:S07]  /*83a0*/  IMAD.MOV.U32 R4, RZ, RZ, -0x1 ;  /* 0xffffffffff047424 */ /* 0x000fce00078e00ff */
[----:B------:R-:W-:Y:S05]  /*83b0*/  WARPSYNC.COLLECTIVE R4, `(.L_x_179) ;  /* 0x00000000040c7348 */ /* 0x000fea0003c00000 */
[----:B------:R-:W-:Y:S02]  /*83c0*/  ELECT P1, UR62, PT ;  /* 0x00000000003e782f */ /* 0x000fe40003820000 */
[----:B------:R-:W-:Y:S01]  /*83d0*/  MOV R4, UR62 ;  /* 0x0000003e00047c02 */ /* 0x000fe20008000f00 */
[----:B------:R-:W-:Y:S10]  /*83e0*/  ENDCOLLECTIVE ;  /* 0x000000000000791b */ /* 0x000ff40003800000 */
.L_x_179:
[----:B------:R-:W-:Y:S05]  /*83f0*/  BSYNC B0 ;  /* 0x0000000000007941 */ /* 0x000fea0003800000 */
.L_x_178:
[----:B------:R-:W-:Y:S01]  /*8400*/  PLOP3.LUT P0, PT, P1, PT, PT, 0x80, 0x0 ;  /* 0x000000000000781c */ /* 0x000fe20000f0f070 */
[----:B------:R-:W-:-:S12]  /*8410*/  BRA `(.L_x_180) ;  /* 0xfffffff800dc7947 */ /* 0x000fd8000383ffff */
.L_x_170:
[----:B0-----:R0:W1:Y:S02]  /*8420*/  SYNCS.PHASECHK.TRANS64.TRYWAIT P0, [R5+URZ], R2 ;  /* 0x00000002050075a7 */ /* 0x001064000800017f */
[----:B-1----:R-:W-:Y:S05]  /*8430*/  @!P0 NANOSLEEP.SYNCS 0x989680 ;  /* 0x009896800000895d */ /* 0x002fea0003900000 */
[----:B------:R-:W1:Y:S02]  /*8440*/  @!P0 SYNCS.PHASECHK.TRANS64 P0, [R5+URZ], R2 ;  /* 0x00000002050085a7 */ /* 0x000e64000800007f */
[----:B-1----:R-:W-:Y:S05]  /*8450*/  @!P0 BRA `(.L_x_170) ;  /* 0xfffffffc00f08947 */ /* 0x002fea000383ffff */
[----:B------:R-:W-:Y:S05]  /*8460*/  BRA `(.L_x_181) ;  /* 0xfffffffc001c7947 */ /* 0x000fea000383ffff */
.L_x_171:
[----:B0-----:R0:W1:Y:S02]  /*8470*/  SYNCS.PHASECHK.TRANS64.TRYWAIT P0, [R7+URZ], R4 ;  /* 0x00000004070075a7 */ /* 0x001064000800017f */
[----:B-1----:R-:W-:Y:S05]  /*8480*/  @!P0 NANOSLEEP.SYNCS 0x989680 ;  /* 0x009896800000895d */ /* 0x002fea0003900000 */
[----:B------:R-:W1:Y:S02]  /*8490*/  @!P0 SYNCS.PHASECHK.TRANS64 P0, [R7+URZ], R4 ;  /* 0x00000004070085a7 */ /* 0x000e64000800007f */
[----:B-1----:R-:W-:Y:S05]  /*84a0*/  @!P0 BRA `(.L_x_171) ;  /* 0xfffffffc00f08947 */ /* 0x002fea000383ffff */
[----:B------:R-:W-:Y:S05]  /*84b0*/  BRA `(.L_x_182) ;  /* 0xfffffffc002c7947 */ /* 0x000fea000383ffff */
.L_x_172:
[----:B-1----:R1:W2:Y:S02]  /*84c0*/  SYNCS.PHASECHK.TRANS64.TRYWAIT P0, [R6+URZ], R5 ;  /* 0x00000005060075a7 */ /* 0x0022a4000800017f */
[----:B--2---:R-:W-:Y:S05]  /*84d0*/  @!P0 NANOSLEEP.SYNCS 0x989680 ;  /* 0x009896800000895d */ /* 0x004fea0003900000 */
[----:B------:R-:W2:Y:S02]  /*84e0*/  @!P0 SYNCS.PHASECHK.TRANS64 P0, [R6+URZ], R5 ;  /* 0x00000005060085a7 */ /* 0x000ea4000800007f */
[----:B--2---:R-:W-:Y:S05]  /*84f0*/  @!P0 BRA `(.L_x_172) ;  /* 0xfffffffc00f08947 */ /* 0x004fea000383ffff */
[----:B------:R-:W-:Y:S05]  /*8500*/  BRA `(.L_x_183) ;  /* 0xfffffffc00347947 */ /* 0x000fea000383ffff */
.L_x_184:
[----:B------:R-:W-:-:S00]  /*8510*/  BRA `(.L_x_184) ;  /* 0xfffffffc00fc7947 */ /* 0x000fc0000383ffff */
[----:B------:R-:W-:-:S00]  /*8520*/  NOP ;  /* 0x0000000000007918 */ /* 0x000fc00000000000 */
        /* <DEDUP_REMOVED lines=13> */
.L_x_185:


//--------------------- .nv.shared._ZN7cutlass13device_kernelINS_4gemm6kernel13GemmUniversalIN4cute5tupleIJiiiiEEENS1_10collective13CollectiveMmaINS1_40MainloopSm90TmaGmmaWarpSpecializedSparseILi4ENS5_IJNS4_1CILi1EEESB_SB_EEENS1_35KernelTmaWarpSpecializedCooperativeEEENS5_IJNSA_ILi256EEENSA_ILi64EEENSA_ILi128EEEEEENS_10bfloat16_tENS5_IJNS4_6LayoutINS5_IJiNS5_IJNSA_ILi2EEEiEEEiEEENS5_IJlNS5_IJSB_SL_EEElEEEEENSK_INS5_IJNS5_IJNS5_IJNSA_ILi8EEESL_NSA_ILi4EEEEEEiEEENS5_IJNS5_IJNSA_ILi16EEESL_SS_EEEiEEEiEEENS5_IJNS5_IJNS5_IJSH_SV_NSA_ILi2048EEEEEENSA_ILi8192EEEEEENS5_IJNS5_IJSB_NSA_ILi1024EEENSA_ILi32EEEEEElEEElEEEEEEEESJ_NS5_IJlSB_lEEENS4_8TiledMMAINS4_8MMA_AtomIJNS4_4SM904GMMA6SPARSE28GMMA_64x64x32_F32BF16BF16_SSILNS1E_5MajorE0ELS1H_0ELNS1E_7ScaleInE1ELS1I_1ELNS1E_9SparseSelE0EEEEEENSK_INS5_IJSL_SB_SB_EEENS5_IJSB_NSA_ILi0EEES1N_EEEEENS5_IJNS4_10UnderscoreES1Q_S1Q_EEEEENS4_13SM90_TMA_LOADENS4_14ComposedLayoutINS4_7SwizzleILi3ELi4ELi3EEENS4_25smem_sparse_ptr_flag_bitsILi2ELi16EEENSK_INS5_IJNS5_IJSB_SR_EEENS5_IJSL_SG_EEEEEENS5_IJNS5_IJS1N_SH_EEESO_EEEEEEEvNS4_8identityES1T_NS1U_IS1W_NS4_18smem_ptr_flag_bitsILi16EEENSK_INS5_IJSR_SG_EEENS5_IJSG_SB_EEEEEEEvS26_EENS_8epilogue10collective6detail29Sm90TmaWarpSpecializedAdapterINS2F_15DefaultEpilogueIfNS5_IJSB_llEEES2J_NS2E_6thread17LinearCombinationIfLi1EffLNS2K_9ScaleType4KindE0ELNS_15FloatRoundStyleE2EfEENS1_15EpilogueDefaultEEEEEvvEEEEvNT_6ParamsE --------------------------
	.section	.nv.shared._ZN7cutlass13device_kernelINS_4gemm6kernel13GemmUniversalIN4cute5tupleIJiiiiEEENS1_10collective13CollectiveMmaINS1_40MainloopSm90TmaGmmaWarpSpecializedSparseILi4ENS5_IJNS4_1CILi1EEESB_SB_EEENS1_35KernelTmaWarpSpecializedCooperativeEEENS5_IJNSA_ILi256EEENSA_ILi64EEENSA_ILi128EEEEEENS_10bfloat16_tENS5_IJNS4_6LayoutINS5_IJiNS5_IJNSA_ILi2EEEiEEEiEEENS5_IJlNS5_IJSB_SL_EEElEEEEENSK_INS5_IJNS5_IJNS5_IJNSA_ILi8EEESL_NSA_ILi4EEEEEEiEEENS5_IJNS5_IJNSA_ILi16EEESL_SS_EEEiEEEiEEENS5_IJNS5_IJNS5_IJSH_SV_NSA_ILi2048EEEEEENSA_ILi8192EEEEEENS5_IJNS5_IJSB_NSA_ILi1024EEENSA_ILi32EEEEEElEEElEEEEEEEESJ_NS5_IJlSB_lEEENS4_8TiledMMAINS4_8MMA_AtomIJNS4_4SM904GMMA6SPARSE28GMMA_64x64x32_F32BF16BF16_SSILNS1E_5MajorE0ELS1H_0ELNS1E_7ScaleInE1ELS1I_1ELNS1E_9SparseSelE0EEEEEENSK_INS5_IJSL_SB_SB_EEENS5_IJSB_NSA_ILi0EEES1N_EEEEENS5_IJNS4_10UnderscoreES1Q_S1Q_EEEEENS4_13SM90_TMA_LOADENS4_14ComposedLayoutINS4_7SwizzleILi3ELi4ELi3EEENS4_25smem_sparse_ptr_flag_bitsILi2ELi16EEENSK_INS5_IJNS5_IJSB_SR_EEENS5_IJSL_SG_EEEEEENS5_IJNS5_IJS1N_SH_EEESO_EEEEEEEvNS4_8identityES1T_NS1U_IS1W_NS4_18smem_ptr_flag_bitsILi16EEENSK_INS5_IJSR_SG_EEENS5_IJSG_SB_EEEEEEEvS26_EENS_8epilogue10collective6detail29Sm90TmaWarpSpecializedAdapterINS2F_15DefaultEpilogueIfNS5_IJSB_llEEES2J_NS2E_6thread17LinearCombinationIfLi1EffLNS2K_9ScaleType4KindE0ELNS_15FloatRoundStyleE2EfEENS1_15EpilogueDefaultEEEEEvvEEEEvNT_6ParamsE,"aw",@nobits
	.sectionflags	@""
	.align	16
	.zero		1024


//--------------------- .nv.shared.reserved.0     --------------------------
	.section	.nv.shared.reserved.0,"aw",@nobits
	.weak		__nv_reservedSMEM_offset_0_alias
	.size		__nv_reservedSMEM_offset_0_alias, 0, 0
	.other		__nv_reservedSMEM_offset_0_alias,@"STO_CUDA_RESERVED_SHARED STV_DEFAULT"
__nv_reservedSMEM_offset_0_alias:
	.zero		0


//--------------------- .nv.global                --------------------------
	.section	.nv.global,"aw",@nobits
.nv.global:
	.type		_ZN39_INTERNAL_2047b461_4_k_cu_5cd4bb1b_37004cute1_E,@object
	.size		_ZN39_INTERNAL_2047b461_4_k_cu_5cd4bb1b_37004cute1_E,(_ZN39_INTERNAL_2047b461_4_k_cu_5cd4bb1b_37004cuda3std3__45__cpo6cbeginE - _ZN39_INTERNAL_2047b461_4_k_cu_5cd4bb1b_37004cute1_E)
_ZN39_INTERNAL_2047b461_4_k_cu_5cd4bb1b_37004cute1_E:
	.zero		1
	.type		_ZN39_INTERNAL_2047b461_4_k_cu_5cd4bb1b_37004cuda3std3__45__cpo6cbeginE,@object
	.size		_ZN39_INTERNAL_2047b461_4_k_cu_5cd4bb1b_37004cuda3std3__45__cpo6cbeginE,(_ZN39_INTERNAL_2047b461_4_k_cu_5cd4bb1b_37004cuda3std3__48in_placeE - _ZN39_INTERNAL_2047b461_4_k_cu_5cd4bb1b_37004cuda3std3__45__cpo6cbeginE)
_ZN39_INTERNAL_2047b461_4_k_cu_5cd4bb1b_37004cuda3std3__45__cpo6cbeginE:
	.zero		1
	.type		_ZN39_INTERNAL_2047b461_4_k_cu_5cd4bb1b_37004cuda3std3__48in_placeE,@object
	.size		_ZN39_INTERNAL_2047b461_4_k_cu_5cd4bb1b_37004cuda3std3__48in_placeE,(_ZN39_INTERNAL_2047b461_4_k_cu_5cd4bb1b_37004cuda3std6ranges3__45__cpo9iter_moveE - _ZN39_INTERNAL_2047b461_4_k_cu_5cd4bb1b_37004cuda3std3__48in_placeE)
_ZN39_INTERNAL_2047b461_4_k_cu_5cd4bb1b_37004cuda3std3__48in_placeE:
	.zero		1
	.type		_ZN39_INTERNAL_2047b461_4_k_cu_5cd4bb1b_37004cuda3std6ranges3__45__cpo9iter_moveE,@object
	.size		_ZN39_INTERNAL_2047b461_4_k_cu_5cd4bb1b_37004cuda3std6ranges3__45__cpo9iter_moveE,(_ZN39_INTERNAL_2047b461_4_k_cu_5cd4bb1b_37004cuda3std3__45__cpo5beginE - _ZN39_INTERNAL_2047b461_4_k_cu_5cd4bb1b_37004cuda3std6ranges3__45__cpo9iter_moveE)
_ZN39_INTERNAL_2047b461_4_k_cu_5cd4bb1b_37004cuda3std6ranges3__45__cpo9iter_moveE:
	.zero		1
	.type		_ZN39_INTERNAL_2047b461_4_k_cu_5cd4bb1b_37004cuda3std3__45__cpo5beginE,@object
	.size		_ZN39_INTERNAL_2047b461_4_k_cu_5cd4bb1b_37004cuda3std3__45__cpo5beginE,(_ZN39_INTERNAL_2047b461_4_k_cu_5cd4bb1b_37004cuda3std3__441_GLOBAL__N__2047b461_4_k_cu_5cd4bb1b_37006ignoreE - _ZN39_INTERNAL_2047b461_4_k_cu_5cd4bb1b_37004cuda3std3__45__cpo5beginE)
_ZN39_INTERNAL_2047b461_4_k_cu_5cd4bb1b_37004cuda3std3__45__cpo5beginE:
	.zero		1
	.type		_ZN39_INTERNAL_2047b461_4_k_cu_5cd4bb1b_37004cuda3std3__441_GLOBAL__N__2047b461_4_k_cu_5cd4bb1b_37006ignoreE,@object
	.size		_ZN39_INTERNAL_2047b461_4_k_cu_5cd4bb1b_37004cuda3std3__441_GLOBAL__N__2047b461_4_k_cu_5cd4bb1b_37006ignoreE,(_ZN39_INTERNAL_2047b461_4_k_cu_5cd4bb1b_37004cute7productE - _ZN39_INTERNAL_2047b461_4_k_cu_5cd4bb1b_37004cuda3std3__441_GLOBAL__N__2047b461_4_k_cu_5cd4bb1b_37006ignoreE)
_ZN39_INTERNAL_2047b461_4_k_cu_5cd4bb1b_37004cuda3std3__441_GLOBAL__N__2047b461_4_k_cu_5cd4bb1b_37006ignoreE:
	.zero		1
	.type		_ZN39_INTERNAL_2047b461_4_k_cu_5cd4bb1b_37004cute7productE,@object
	.size		_ZN39_INTERNAL_2047b461_4_k_cu_5cd4bb1b_37004cute7productE,(_ZN39_INTERNAL_2047b461_4_k_cu_5cd4bb1b_37004cuda3std3__45__cpo3endE - _ZN39_INTERNAL_2047b461_4_k_cu_5cd4bb1b_37004cute7productE)
_ZN39_INTERNAL_2047b461_4_k_cu_5cd4bb1b_37004cute7productE:
	.zero		1
	.type		_ZN39_INTERNAL_2047b461_4_k_cu_5cd4bb1b_37004cuda3std3__45__cpo3endE,@object
	.size		_ZN39_INTERNAL_2047b461_4_k_cu_5cd4bb1b_37004cuda3std3__45__cpo3endE,(_ZN39_INTERNAL_2047b461_4_k_cu_5cd4bb1b_37004cuda3std3__419piecewise_constructE - _ZN39_INTERNAL_2047b461_4_k_cu_5cd4bb1b_37004cuda3std3__45__cpo3endE)
_ZN39_INTERNAL_2047b461_4_k_cu_5cd4bb1b_37004cuda3std3__45__cpo3endE:
	.zero		1
	.type		_ZN39_INTERNAL_2047b461_4_k_cu_5cd4bb1b_37004cuda3std3__419piecewise_constructE,@object
	.size		_ZN39_INTERNAL_2047b461_4_k_cu_5cd4bb1b_37004cuda3std3__419piecewise_constructE,(_ZN39_INTERNAL_2047b461_4_k_cu_5cd4bb1b_37004cuda3std3__45__cpo4cendE - _ZN39_INTERNAL_2047b461_4_k_cu_5cd4bb1b_37004cuda3std3__419piecewise_constructE)
_ZN39_INTERNAL_2047b461_4_k_cu_5cd4bb1b_37004cuda3std3__419piecewise_constructE:
	.zero		1
	.type		_ZN39_INTERNAL_2047b461_4_k_cu_5cd4bb1b_37004cuda3std3__45__cpo4cendE,@object
	.size		_ZN39_INTERNAL_2047b461_4_k_cu_5cd4bb1b_37004cuda3std3__45__cpo4cendE,(_ZN39_INTERNAL_2047b461_4_k_cu_5cd4bb1b_37004cuda3std6ranges3__45__cpo4swapE - _ZN39_INTERNAL_2047b461_4_k_cu_5cd4bb1b_37004cuda3std3__45__cpo4cendE)
_ZN39_INTERNAL_2047b461_4_k_cu_5cd4bb1b_37004cuda3std3__45__cpo4cendE:
	.zero		1
	.type		_ZN39_INTERNAL_2047b461_4_k_cu_5cd4bb1b_37004cuda3std6ranges3__45__cpo4swapE,@object
	.size		_ZN39_INTERNAL_2047b461_4_k_cu_5cd4bb1b_37004cuda3std6ranges3__45__cpo4swapE,(.L_7 - _ZN39_INTERNAL_2047b461_4_k_cu_5cd4bb1b_37004cuda3std6ranges3__45__cpo4swapE)
_ZN39_INTERNAL_2047b461_4_k_cu_5cd4bb1b_37004cuda3std6ranges3__45__cpo4swapE:
	.zero		1
.L_7:


//--------------------- .nv.constant0._ZN7cutlass13device_kernelINS_4gemm6kernel13GemmUniversalIN4cute5tupleIJiiiiEEENS1_10collective13CollectiveMmaINS1_40MainloopSm90TmaGmmaWarpSpecializedSparseILi4ENS5_IJNS4_1CILi1EEESB_SB_EEENS1_35KernelTmaWarpSpecializedCooperativeEEENS5_IJNSA_ILi256EEENSA_ILi64EEENSA_ILi128EEEEEENS_10bfloat16_tENS5_IJNS4_6LayoutINS5_IJiNS5_IJNSA_ILi2EEEiEEEiEEENS5_IJlNS5_IJSB_SL_EEElEEEEENSK_INS5_IJNS5_IJNS5_IJNSA_ILi8EEESL_NSA_ILi4EEEEEEiEEENS5_IJNS5_IJNSA_ILi16EEESL_SS_EEEiEEEiEEENS5_IJNS5_IJNS5_IJSH_SV_NSA_ILi2048EEEEEENSA_ILi8192EEEEEENS5_IJNS5_IJSB_NSA_ILi1024EEENSA_ILi32EEEEEElEEElEEEEEEEESJ_NS5_IJlSB_lEEENS4_8TiledMMAINS4_8MMA_AtomIJNS4_4SM904GMMA6SPARSE28GMMA_64x64x32_F32BF16BF16_SSILNS1E_5MajorE0ELS1H_0ELNS1E_7ScaleInE1ELS1I_1ELNS1E_9SparseSelE0EEEEEENSK_INS5_IJSL_SB_SB_EEENS5_IJSB_NSA_ILi0EEES1N_EEEEENS5_IJNS4_10UnderscoreES1Q_S1Q_EEEEENS4_13SM90_TMA_LOADENS4_14ComposedLayoutINS4_7SwizzleILi3ELi4ELi3EEENS4_25smem_sparse_ptr_flag_bitsILi2ELi16EEENSK_INS5_IJNS5_IJSB_SR_EEENS5_IJSL_SG_EEEEEENS5_IJNS5_IJS1N_SH_EEESO_EEEEEEEvNS4_8identityES1T_NS1U_IS1W_NS4_18smem_ptr_flag_bitsILi16EEENSK_INS5_IJSR_SG_EEENS5_IJSG_SB_EEEEEEEvS26_EENS_8epilogue10collective6detail29Sm90TmaWarpSpecializedAdapterINS2F_15DefaultEpilogueIfNS5_IJSB_llEEES2J_NS2E_6thread17LinearCombinationIfLi1EffLNS2K_9ScaleType4KindE0ELNS_15FloatRoundStyleE2EfEENS1_15EpilogueDefaultEEEEEvvEEEEvNT_6ParamsE --------------------------
	.section	.nv.constant0._ZN7cutlass13device_kernelINS_4gemm6kernel13GemmUniversalIN4cute5tupleIJiiiiEEENS1_10collective13CollectiveMmaINS1_40MainloopSm90TmaGmmaWarpSpecializedSparseILi4ENS5_IJNS4_1CILi1EEESB_SB_EEENS1_35KernelTmaWarpSpecializedCooperativeEEENS5_IJNSA_ILi256EEENSA_ILi64EEENSA_ILi128EEEEEENS_10bfloat16_tENS5_IJNS4_6LayoutINS5_IJiNS5_IJNSA_ILi2EEEiEEEiEEENS5_IJlNS5_IJSB_SL_EEElEEEEENSK_INS5_IJNS5_IJNS5_IJNSA_ILi8EEESL_NSA_ILi4EEEEEEiEEENS5_IJNS5_IJNSA_ILi16EEESL_SS_EEEiEEEiEEENS5_IJNS5_IJNS5_IJSH_SV_NSA_ILi2048EEEEEENSA_ILi8192EEEEEENS5_IJNS5_IJSB_NSA_ILi1024EEENSA_ILi32EEEEEElEEElEEEEEEEESJ_NS5_IJlSB_lEEENS4_8TiledMMAINS4_8MMA_AtomIJNS4_4SM904GMMA6SPARSE28GMMA_64x64x32_F32BF16BF16_SSILNS1E_5MajorE0ELS1H_0ELNS1E_7ScaleInE1ELS1I_1ELNS1E_9SparseSelE0EEEEEENSK_INS5_IJSL_SB_SB_EEENS5_IJSB_NSA_ILi0EEES1N_EEEEENS5_IJNS4_10UnderscoreES1Q_S1Q_EEEEENS4_13SM90_TMA_LOADENS4_14ComposedLayoutINS4_7SwizzleILi3ELi4ELi3EEENS4_25smem_sparse_ptr_flag_bitsILi2ELi16EEENSK_INS5_IJNS5_IJSB_SR_EEENS5_IJSL_SG_EEEEEENS5_IJNS5_IJS1N_SH_EEESO_EEEEEEEvNS4_8identityES1T_NS1U_IS1W_NS4_18smem_ptr_flag_bitsILi16EEENSK_INS5_IJSR_SG_EEENS5_IJSG_SB_EEEEEEEvS26_EENS_8epilogue10collective6detail29Sm90TmaWarpSpecializedAdapterINS2F_15DefaultEpilogueIfNS5_IJSB_llEEES2J_NS2E_6thread17LinearCombinationIfLi1EffLNS2K_9ScaleType4KindE0ELNS_15FloatRoundStyleE2EfEENS1_15EpilogueDefaultEEEEEvvEEEEvNT_6ParamsE,"a",@progbits
	.sectionflags	@""
	.align	4
.nv.constant0._ZN7cutlass13device_kernelINS_4gemm6kernel13GemmUniversalIN4cute5tupleIJiiiiEEENS1_10collective13CollectiveMmaINS1_40MainloopSm90TmaGmmaWarpSpecializedSparseILi4ENS5_IJNS4_1CILi1EEESB_SB_EEENS1_35KernelTmaWarpSpecializedCooperativeEEENS5_IJNSA_ILi256EEENSA_ILi64EEENSA_ILi128EEEEEENS_10bfloat16_tENS5_IJNS4_6LayoutINS5_IJiNS5_IJNSA_ILi2EEEiEEEiEEENS5_IJlNS5_IJSB_SL_EEElEEEEENSK_INS5_IJNS5_IJNS5_IJNSA_ILi8EEESL_NSA_ILi4EEEEEEiEEENS5_IJNS5_IJNSA_ILi16EEESL_SS_EEEiEEEiEEENS5_IJNS5_IJNS5_IJSH_SV_NSA_ILi2048EEEEEENSA_ILi8192EEEEEENS5_IJNS5_IJSB_NSA_ILi1024EEENSA_ILi32EEEEEElEEElEEEEEEEESJ_NS5_IJlSB_lEEENS4_8TiledMMAINS4_8MMA_AtomIJNS4_4SM904GMMA6SPARSE28GMMA_64x64x32_F32BF16BF16_SSILNS1E_5MajorE0ELS1H_0ELNS1E_7ScaleInE1ELS1I_1ELNS1E_9SparseSelE0EEEEEENSK_INS5_IJSL_SB_SB_EEENS5_IJSB_NSA_ILi0EEES1N_EEEEENS5_IJNS4_10UnderscoreES1Q_S1Q_EEEEENS4_13SM90_TMA_LOADENS4_14ComposedLayoutINS4_7SwizzleILi3ELi4ELi3EEENS4_25smem_sparse_ptr_flag_bitsILi2ELi16EEENSK_INS5_IJNS5_IJSB_SR_EEENS5_IJSL_SG_EEEEEENS5_IJNS5_IJS1N_SH_EEESO_EEEEEEEvNS4_8identityES1T_NS1U_IS1W_NS4_18smem_ptr_flag_bitsILi16EEENSK_INS5_IJSR_SG_EEENS5_IJSG_SB_EEEEEEEvS26_EENS_8epilogue10collective6detail29Sm90TmaWarpSpecializedAdapterINS2F_15DefaultEpilogueIfNS5_IJSB_llEEES2J_NS2E_6thread17LinearCombinationIfLi1EffLNS2K_9ScaleType4KindE0ELNS_15FloatRoundStyleE2EfEENS1_15EpilogueDefaultEEEEEvvEEEEvNT_6ParamsE:
	.zero		1920


//--------------------- SYMBOLS --------------------------

	.type		.nv.reservedSmem.offset0,@object
	.size		.nv.reservedSmem.offset0,0x4
